def gluon_tcgen05(
    a_ptr,
    b_ptr,
    c_ptr,
    M,
    N,
    K,
    stride_am,
    stride_bk,
    stride_cm,
    BLOCK_M: gl.constexpr,
    BLOCK_N: gl.constexpr,
    BLOCK_K: gl.constexpr,
    DTYPE: gl.constexpr,
    A_LAYOUT: gl.constexpr,
    B_LAYOUT: gl.constexpr,
    C_LAYOUT: gl.constexpr,
    B_SHAPE: gl.constexpr,
    TMEM_LAYOUT: gl.constexpr,
    TMEM_REG: gl.constexpr,
    TRANS_B: gl.constexpr,
    NUM_BUFFERS: gl.constexpr,
):
    a_desc = tma.make_tensor_descriptor(
        a_ptr, [M, K], [stride_am, 1], [BLOCK_M, BLOCK_K], A_LAYOUT
    )
    b_desc = tma.make_tensor_descriptor(
        b_ptr,
        [N, K] if TRANS_B else [K, N],
        [stride_bk, 1],
        B_SHAPE,
        B_LAYOUT,
    )
    c_desc = tma.make_tensor_descriptor(
        c_ptr, [M, N], [stride_cm, 1], [BLOCK_M, BLOCK_N], C_LAYOUT
    )

    a_bufs = gl.allocate_shared_memory(
        DTYPE, [NUM_BUFFERS, BLOCK_M, BLOCK_K], A_LAYOUT
    )
    b_bufs = gl.allocate_shared_memory(DTYPE, [NUM_BUFFERS] + B_SHAPE, B_LAYOUT)

    pid_m = gl.program_id(0)
    pid_n = gl.program_id(1)
    off_m = pid_m * BLOCK_M
    off_n = pid_n * BLOCK_N

    tma_bars = gl.allocate_shared_memory(
        gl.int64, [NUM_BUFFERS, 1], mbarrier.MBarrierLayout()
    )
    mma_bars = gl.allocate_shared_memory(
        gl.int64, [NUM_BUFFERS, 1], mbarrier.MBarrierLayout()
    )
    for i in gl.static_range(NUM_BUFFERS):
        mbarrier.init(tma_bars.index(i), count=1)
        mbarrier.init(mma_bars.index(i), count=1)

    acc_tmem = allocate_tensor_memory(gl.float32, [BLOCK_M, BLOCK_N], TMEM_LAYOUT)
    idx = 0
    phase = 0
    use_acc = False
    for k in range(0, K, BLOCK_K):
        a = a_bufs.index(idx)
        b = b_bufs.index(idx)
        tma_bar = tma_bars.index(idx)
        mma_bar = mma_bars.index(idx)
        mbarrier.expect(
            tma_bar, a_desc.block_type.nbytes + b_desc.block_type.nbytes
        )
        tma.async_copy_global_to_shared(a_desc, [off_m, k], tma_bar, a)
        tma.async_copy_global_to_shared(
            b_desc, [off_n, k] if TRANS_B else [k, off_n], tma_bar, b
        )
        mbarrier.wait(tma_bar, phase=phase)

        if TRANS_B:
            b = b.permute((1, 0))
        tcgen05_mma(a, b, acc_tmem, use_acc=use_acc)
        tcgen05_commit(mma_bar)
        mbarrier.wait(mma_bar, phase=phase)
        use_acc = True

        idx += 1
        if idx == NUM_BUFFERS:
            idx = 0
            phase ^= 1

    for i in gl.static_range(NUM_BUFFERS):
        mbarrier.invalidate(tma_bars.index(i))
        mbarrier.invalidate(mma_bars.index(i))

    acc = acc_tmem.load(TMEM_REG)
    c_smem = gl.allocate_shared_memory(DTYPE, [BLOCK_M, BLOCK_N], C_LAYOUT)
    c_smem.store(acc.to(DTYPE))
    fence_async_shared()
    tma.async_copy_shared_to_global(c_desc, [off_m, off_n], c_smem)
    tma.store_wait(pendings=0)

# config = {"BLOCK_K": 128, "BLOCK_M": 128, "BLOCK_N": 256, "arch": "sm_100", "dtype": "fp8e4m3", "num_buffers": 4, "num_warps": 8, "trans_b": 0}
# arch = sm_100


// ===== COMPILED SASS (sm_100a) =====

	.target	sm_100a

	.elftype	@"ET_EXEC"


//--------------------- .note.nv.tkinfo           --------------------------
	.section	.note.nv.tkinfo,"",@"SHT_NOTE"
	.sectionflags	@"SHF_NOTE_NV_TKINFO"
	.tkinfo
        /*0018*/ 	.word	0x00000081
        /*0030*/ 	.string	""
        /*0030*/ 	.string	"ptxas-blackwell"
        /*0030*/ 	.string	"Cuda compilation tools, release 12.9, V12.9.86"
        /*0030*/ 	.string	"Build cuda_12.9.r12.9/compiler.36037853_0"
        /*0030*/ 	.string	"-v  -suppress-debug-info  -lineinfo  -arch sm_100a "



//--------------------- .note.nv.cuver            --------------------------
	.section	.note.nv.cuver,"",@"SHT_NOTE"
	.sectionflags	@"SHF_NOTE_NV_CUVER"
        /*0018*/ 	.short	0x0001
        /*001a*/ 	.short	0x0064
        /*001c*/ 	.short	0x0001
        /*001e*/ 	.short	0x0000
        /*0020*/ 	.short	0x0001
        /*0022*/ 	.short	0x0000


//--------------------- .nv.info                  --------------------------
	.section	.nv.info,"",@"SHT_CUDA_INFO"
	.align	4


	//----- nvinfo : EIATTR_REGCOUNT
	.align		4
        /*0000*/ 	.byte	0x04, 0x2f
        /*0002*/ 	.short	(.L_4 - .L_3)
	.align		4
.L_3:
        /*0004*/ 	.word	index@(gluon_tcgen05)
        /*0008*/ 	.word	0x00000087


	//----- nvinfo : EIATTR_FRAME_SIZE
	.align		4
.L_4:
        /*000c*/ 	.byte	0x04, 0x11
        /*000e*/ 	.short	(.L_6 - .L_5)
	.align		4
.L_5:
        /*0010*/ 	.word	index@($__internal_2_$__cuda_sm10x_tcgen05_guardrail_trap_unallocated_columns_being_dealloced)
        /*0014*/ 	.word	0x00000000


	//----- nvinfo : EIATTR_FRAME_SIZE
	.align		4
.L_6:
        /*0018*/ 	.byte	0x04, 0x11
        /*001a*/ 	.short	(.L_8 - .L_7)
	.align		4
.L_7:
        /*001c*/ 	.word	index@($__internal_1_$__cuda_sm10x_tcgen05_guardrail_trap_phase_invalid_during_alloc)
        /*0020*/ 	.word	0x00000000


	//----- nvinfo : EIATTR_FRAME_SIZE
	.align		4
.L_8:
        /*0024*/ 	.byte	0x04, 0x11
        /*0026*/ 	.short	(.L_10 - .L_9)
	.align		4
.L_9:
        /*0028*/ 	.word	index@($__internal_0_$__cuda_sm10x_tcgen05_guardrail_trap_col_being_dealloced_not_returned_by_alloc)
        /*002c*/ 	.word	0x00000000


	//----- nvinfo : EIATTR_FRAME_SIZE
	.align		4
.L_10:
        /*0030*/ 	.byte	0x04, 0x11
        /*0032*/ 	.short	(.L_12 - .L_11)
	.align		4
.L_11:
        /*0034*/ 	.word	index@(gluon_tcgen05)
        /*0038*/ 	.word	0x00000000


	//----- nvinfo : EIATTR_MIN_STACK_SIZE
	.align		4
.L_12:
        /*003c*/ 	.byte	0x04, 0x12
        /*003e*/ 	.short	(.L_14 - .L_13)
	.align		4
.L_13:
        /*0040*/ 	.word	index@(gluon_tcgen05)
        /*0044*/ 	.word	0x00000000
.L_14:


//--------------------- .nv.info.gluon_tcgen05    --------------------------
	.section	.nv.info.gluon_tcgen05,"",@"SHT_CUDA_INFO"
	.sectionflags	@""
	.align	4


	//----- nvinfo : EIATTR_CUDA_API_VERSION
	.align		4
        /*0000*/ 	.byte	0x04, 0x37
        /*0002*/ 	.short	(.L_16 - .L_15)
.L_15:
        /*0004*/ 	.word	0x00000081


	//----- nvinfo : EIATTR_KPARAM_INFO
	.align		4
.L_16:
        /*0008*/ 	.byte	0x04, 0x17
        /*000a*/ 	.short	(.L_18 - .L_17)
.L_17:
        /*000c*/ 	.word	0x00000000
        /*0010*/ 	.short	0x000a
        /*0012*/ 	.short	0x0048
        /*0014*/ 	.byte	0x00, 0xf4, 0x21, 0x00


	//----- nvinfo : EIATTR_KPARAM_INFO
	.align		4
.L_18:
        /*0018*/ 	.byte	0x04, 0x17
        /*001a*/ 	.short	(.L_20 - .L_19)
.L_19:
        /*001c*/ 	.word	0x00000000
        /*0020*/ 	.short	0x0009
        /*0022*/ 	.short	0x0040
        /*0024*/ 	.byte	0x00, 0xf4, 0x21, 0x00


	//----- nvinfo : EIATTR_KPARAM_INFO
	.align		4
.L_20:
        /*0028*/ 	.byte	0x04, 0x17
        /*002a*/ 	.short	(.L_22 - .L_21)
.L_21:
        /*002c*/ 	.word	0x00000000
        /*0030*/ 	.short	0x0008
        /*0032*/ 	.short	0x0038
        /*0034*/ 	.byte	0x00, 0xf0, 0x21, 0x00


	//----- nvinfo : EIATTR_KPARAM_INFO
	.align		4
.L_22:
        /*0038*/ 	.byte	0x04, 0x17
        /*003a*/ 	.short	(.L_24 - .L_23)
.L_23:
        /*003c*/ 	.word	0x00000000
        /*0040*/ 	.short	0x0007
        /*0042*/ 	.short	0x0030
        /*0044*/ 	.byte	0x00, 0xf0, 0x21, 0x00


	//----- nvinfo : EIATTR_KPARAM_INFO
	.align		4
.L_24:
        /*0048*/ 	.byte	0x04, 0x17
        /*004a*/ 	.short	(.L_26 - .L_25)
.L_25:
        /*004c*/ 	.word	0x00000000
        /*0050*/ 	.short	0x0006
        /*0052*/ 	.short	0x0028
        /*0054*/ 	.byte	0x00, 0xf0, 0x21, 0x00


	//----- nvinfo : EIATTR_KPARAM_INFO
	.align		4
.L_26:
        /*0058*/ 	.byte	0x04, 0x17
        /*005a*/ 	.short	(.L_28 - .L_27)
.L_27:
        /*005c*/ 	.word	0x00000000
        /*0060*/ 	.short	0x0005
        /*0062*/ 	.short	0x0020
        /*0064*/ 	.byte	0x00, 0xf0, 0x11, 0x00


	//----- nvinfo : EIATTR_KPARAM_INFO
	.align		4
.L_28:
        /*0068*/ 	.byte	0x04, 0x17
        /*006a*/ 	.short	(.L_30 - .L_29)
.L_29:
        /*006c*/ 	.word	0x00000000
        /*0070*/ 	.short	0x0004
        /*0072*/ 	.short	0x001c
        /*0074*/ 	.byte	0x00, 0xf0, 0x11, 0x00


	//----- nvinfo : EIATTR_KPARAM_INFO
	.align		4
.L_30:
        /*0078*/ 	.byte	0x04, 0x17
        /*007a*/ 	.short	(.L_32 - .L_31)
.L_31:
        /*007c*/ 	.word	0x00000000
        /*0080*/ 	.short	0x0003
        /*0082*/ 	.short	0x0018
        /*0084*/ 	.byte	0x00, 0xf0, 0x11, 0x00


	//----- nvinfo : EIATTR_KPARAM_INFO
	.align		4
.L_32:
        /*0088*/ 	.byte	0x04, 0x17
        /*008a*/ 	.short	(.L_34 - .L_33)
.L_33:
        /*008c*/ 	.word	0x00000000
        /*0090*/ 	.short	0x0002
        /*0092*/ 	.short	0x0010
        /*0094*/ 	.byte	0x00, 0xf4, 0x21, 0x00


	//----- nvinfo : EIATTR_KPARAM_INFO
	.align		4
.L_34:
        /*0098*/ 	.byte	0x04, 0x17
        /*009a*/ 	.short	(.L_36 - .L_35)
.L_35:
        /*009c*/ 	.word	0x00000000
        /*00a0*/ 	.short	0x0001
        /*00a2*/ 	.short	0x0008
        /*00a4*/ 	.byte	0x00, 0xf4, 0x21, 0x00


	//----- nvinfo : EIATTR_KPARAM_INFO
	.align		4
.L_36:
        /*00a8*/ 	.byte	0x04, 0x17
        /*00aa*/ 	.short	(.L_38 - .L_37)
.L_37:
        /*00ac*/ 	.word	0x00000000
        /*00b0*/ 	.short	0x0000
        /*00b2*/ 	.short	0x0000
        /*00b4*/ 	.byte	0x00, 0xf4, 0x21, 0x00


	//----- nvinfo : EIATTR_AT_ENTRY_FRAGMENTS
	.align		4
.L_38:
        /*00b8*/ 	.byte	0x04, 0x4f
        /*00ba*/ 	.short	(.L_40 - .L_39)


	//   ....[0]....
.L_39:
        /*00bc*/ 	.word	0x00000004


	//----- nvinfo : EIATTR_RESERVED_SMEM_USED
	.align		4
.L_40:
        /*00c0*/ 	.byte	0x01, 0x41
	.zero		2


	//----- nvinfo : EIATTR_SPARSE_MMA_MASK
	.align		4
        /*00c4*/ 	.byte	0x03, 0x50
        /*00c6*/ 	.short	0x0000


	//----- nvinfo : EIATTR_TCGEN05_1CTA_USED
	.align		4
        /*00c8*/ 	.byte	0x01, 0x51
	.zero		2


	//----- nvinfo : EIATTR_MAXREG_COUNT
	.align		4
        /*00cc*/ 	.byte	0x03, 0x1b
        /*00ce*/ 	.short	0x00ff


	//----- nvinfo : EIATTR_NUM_BARRIERS
	.align		4
        /*00d0*/ 	.byte	0x02, 0x4c
        /*00d2*/ 	.byte	0x01
	.zero		1


	//----- nvinfo : EIATTR_INT_WARP_WIDE_INSTR_OFFSETS
	.align		4
        /*00d4*/ 	.byte	0x04, 0x31
        /*00d6*/ 	.short	(.L_42 - .L_41)


	//   ....[0]....
.L_41:
        /*00d8*/ 	.word	0x00001620


	//   ....[1]....
        /*00dc*/ 	.word	0x00001640


	//   ....[2]....
        /*00e0*/ 	.word	0x000016c0


	//   ....[3]....
        /*00e4*/ 	.word	0x00001ab0


	//   ....[4]....
        /*00e8*/ 	.word	0x00001ac0


	//   ....[5]....
        /*00ec*/ 	.word	0x00001b20


	//   ....[6]....
        /*00f0*/ 	.word	0x00001b30


	//   ....[7]....
        /*00f4*/ 	.word	0x00001e10


	//   ....[8]....
        /*00f8*/ 	.word	0x00001e20


	//   ....[9]....
        /*00fc*/ 	.word	0x00001fb0


	//   ....[10]....
        /*0100*/ 	.word	0x00001fe0


	//   ....[11]....
        /*0104*/ 	.word	0x00002000


	//   ....[12]....
        /*0108*/ 	.word	0x00002040


	//   ....[13]....
        /*010c*/ 	.word	0x00002350


	//   ....[14]....
        /*0110*/ 	.word	0x00002360


	//   ....[15]....
        /*0114*/ 	.word	0x000026f0


	//   ....[16]....
        /*0118*/ 	.word	0x00002700


	//   ....[17]....
        /*011c*/ 	.word	0x00002df0


	//   ....[18]....
        /*0120*/ 	.word	0x00002e40


	//----- nvinfo : EIATTR_COOP_GROUP_MASK_REGIDS
	.align		4
.L_42:
        /*0124*/ 	.byte	0x04, 0x29
        /*0126*/ 	.short	(.L_44 - .L_43)


	//   ....[0]....
.L_43:
        /*0128*/ 	.word	0xffffffff


	//   ....[1]....
        /*012c*/ 	.word	0xffffffff


	//   ....[2]....
        /*0130*/ 	.word	0xffffffff


	//   ....[3]....
        /*0134*/ 	.word	0xffffffff


	//   ....[4]....
        /*0138*/ 	.word	0xffffffff


	//   ....[5]....
        /*013c*/ 	.word	0xffffffff


	//   ....[6]....
        /*0140*/ 	.word	0xffffffff


	//   ....[7]....
        /*0144*/ 	.word	0xffffffff


	//   ....[8]....
        /*0148*/ 	.word	0xffffffff


	//   ....[9]....
        /*014c*/ 	.word	0xffffffff


	//----- nvinfo : EIATTR_COOP_GROUP_INSTR_OFFSETS
	.align		4
.L_44:
        /*0150*/ 	.byte	0x04, 0x28
        /*0152*/ 	.short	(.L_46 - .L_45)


	//   ....[0]....
.L_45:
        /*0154*/ 	.word	0x00000050


	//   ....[1]....
        /*0158*/ 	.word	0x00000310


	//   ....[2]....
        /*015c*/ 	.word	0x000004f0


	//   ....[3]....
        /*0160*/ 	.word	0x000009a0


	//   ....[4]....
        /*0164*/ 	.word	0x00000ae0


	//   ....[5]....
        /*0168*/ 	.word	0x00000f50


	//   ....[6]....
        /*016c*/ 	.word	0x00001090


	//   ....[7]....
        /*0170*/ 	.word	0x000014e0


	//   ....[8]....
        /*0174*/ 	.word	0x00002c80


	//   ....[9]....
        /*0178*/ 	.word	0x00002ef0


	//----- nvinfo : EIATTR_VRC_CTA_INIT_COUNT
	.align		4
.L_46:
        /*017c*/ 	.byte	0x02, 0x4a
        /*017e*/ 	.byte	0x80
	.zero		1


	//----- nvinfo : EIATTR_MBARRIER_INSTR_OFFSETS
	.align		4
        /*0180*/ 	.byte	0x04, 0x39
        /*0182*/ 	.short	(.L_48 - .L_47)


	//   ....[0]....
.L_47:
        /*0184*/ 	.word	0x000016e0
        /*0188*/ 	.word	0x000000ff
        /*018c*/ 	.word	0x00030000
        /*0190*/ 	.short	0x0100
        /*0192*/ 	.byte	0x08
	.zero		1


	//   ....[1]....
        /*0194*/ 	.word	0x000016f0
        /*0198*/ 	.word	0x000000ff
        /*019c*/ 	.word	0x00030020
        /*01a0*/ 	.short	0x0100
        /*01a2*/ 	.byte	0x08
	.zero		1


	//   ....[2]....
        /*01a4*/ 	.word	0x000017a0
        /*01a8*/ 	.word	0x000000ff
        /*01ac*/ 	.word	0x00030008
        /*01b0*/ 	.short	0x0100
        /*01b2*/ 	.byte	0x08
	.zero		1


	//   ....[3]....
        /*01b4*/ 	.word	0x000017b0
        /*01b8*/ 	.word	0x000000ff
        /*01bc*/ 	.word	0x00030028
        /*01c0*/ 	.short	0x0100
        /*01c2*/ 	.byte	0x08
	.zero		1


	//   ....[4]....
        /*01c4*/ 	.word	0x00001890
        /*01c8*/ 	.word	0x000000ff
        /*01cc*/ 	.word	0x00030010
        /*01d0*/ 	.short	0x0100
        /*01d2*/ 	.byte	0x08
	.zero		1


	//   ....[5]....
        /*01d4*/ 	.word	0x000018a0
        /*01d8*/ 	.word	0x000000ff
        /*01dc*/ 	.word	0x00030030
        /*01e0*/ 	.short	0x0100
        /*01e2*/ 	.byte	0x08
	.zero		1


	//   ....[6]....
        /*01e4*/ 	.word	0x000019b0
        /*01e8*/ 	.word	0x000000ff
        /*01ec*/ 	.word	0x00030018
        /*01f0*/ 	.short	0x0100
        /*01f2*/ 	.byte	0x08
	.zero		1


	//   ....[7]....
        /*01f4*/ 	.word	0x000019c0
        /*01f8*/ 	.word	0x000000ff
        /*01fc*/ 	.word	0x00030038
        /*0200*/ 	.short	0x0100
        /*0202*/ 	.byte	0x08
	.zero		1


	//   ....[8]....
        /*0204*/ 	.word	0x00001bc0
        /*0208*/ 	.word	0x000000ff
        /*020c*/ 	.word	0x00030000
        /*0210*/ 	.short	0x010a
        /*0212*/ 	.byte	0x08
	.zero		1


	//   ....[9]....
        /*0214*/ 	.word	0x00001e70
        /*0218*/ 	.word	0x000000ff
        /*021c*/ 	.word	0x00030020
        /*0220*/ 	.short	0x010a
        /*0222*/ 	.byte	0x08
	.zero		1


	//   ....[10]....
        /*0224*/ 	.word	0x000020c0
        /*0228*/ 	.word	0x000000ff
        /*022c*/ 	.word	0x00030000
        /*0230*/ 	.short	0x010a
        /*0232*/ 	.byte	0x11
	.zero		1


	//   ....[11]....
        /*0234*/ 	.word	0x000023a0
        /*0238*/ 	.word	0x000000ff
        /*023c*/ 	.word	0x00030020
        /*0240*/ 	.short	0x010a
        /*0242*/ 	.byte	0x11
	.zero		1


	//   ....[12]....
        /*0244*/ 	.word	0x00002470
        /*0248*/ 	.word	0x000000ff
        /*024c*/ 	.word	0x00030000
        /*0250*/ 	.short	0x0108
        /*0252*/ 	.byte	0x08
	.zero		1


	//   ....[13]....
        /*0254*/ 	.word	0x00002480
        /*0258*/ 	.word	0x000000ff
        /*025c*/ 	.word	0x00030020
        /*0260*/ 	.short	0x0108
        /*0262*/ 	.byte	0x08
	.zero		1


	//   ....[14]....
        /*0264*/ 	.word	0x000024d0
        /*0268*/ 	.word	0x000000ff
        /*026c*/ 	.word	0x00030008
        /*0270*/ 	.short	0x0108
        /*0272*/ 	.byte	0x08
	.zero		1


	//   ....[15]....
        /*0274*/ 	.word	0x000024e0
        /*0278*/ 	.word	0x000000ff
        /*027c*/ 	.word	0x00030028
        /*0280*/ 	.short	0x0108
        /*0282*/ 	.byte	0x08
	.zero		1


	//   ....[16]....
        /*0284*/ 	.word	0x00002530
        /*0288*/ 	.word	0x000000ff
        /*028c*/ 	.word	0x00030010
        /*0290*/ 	.short	0x0108
        /*0292*/ 	.byte	0x08
	.zero		1


	//   ....[17]....
        /*0294*/ 	.word	0x00002540
        /*0298*/ 	.word	0x000000ff
        /*029c*/ 	.word	0x00030030
        /*02a0*/ 	.short	0x0108
        /*02a2*/ 	.byte	0x08
	.zero		1


	//   ....[18]....
        /*02a4*/ 	.word	0x00002590
        /*02a8*/ 	.word	0x000000ff
        /*02ac*/ 	.word	0x00030018
        /*02b0*/ 	.short	0x0108
        /*02b2*/ 	.byte	0x08
	.zero		1


	//   ....[19]....
        /*02b4*/ 	.word	0x000025a0
        /*02b8*/ 	.word	0x000000ff
        /*02bc*/ 	.word	0x00030038
        /*02c0*/ 	.short	0x0108
        /*02c2*/ 	.byte	0x08
	.zero		1


	//   ....[20]....
        /*02c4*/ 	.word	0x00002f10
        /*02c8*/ 	.word	0x000000ff
        /*02cc*/ 	.word	0x00030000
        /*02d0*/ 	.short	0x010a
        /*02d2*/ 	.byte	0x08
	.zero		1


	//   ....[21]....
        /*02d4*/ 	.word	0x00002f40
        /*02d8*/ 	.word	0x000000ff
        /*02dc*/ 	.word	0x00030020
        /*02e0*/ 	.short	0x010a
        /*02e2*/ 	.byte	0x08
	.zero		1


	//   ....[22]....
        /*02e4*/ 	.word	0x00002f70
        /*02e8*/ 	.word	0x000000ff
        /*02ec*/ 	.word	0x00030000
        /*02f0*/ 	.short	0x010a
        /*02f2*/ 	.byte	0x11
	.zero		1


	//   ....[23]....
        /*02f4*/ 	.word	0x00002fa0
        /*02f8*/ 	.word	0x000000ff
        /*02fc*/ 	.word	0x00030020
        /*0300*/ 	.short	0x010a
        /*0302*/ 	.byte	0x11
	.zero		1


	//----- nvinfo : EIATTR_NUM_MBARRIERS
	.align		4
.L_48:
        /*0304*/ 	.byte	0x03, 0x38
        /*0306*/ 	.short	0x0008


	//----- nvinfo : EIATTR_EXIT_INSTR_OFFSETS
	.align		4
        /*0308*/ 	.byte	0x04, 0x1c
        /*030a*/ 	.short	(.L_50 - .L_49)


	//   ....[0]....
.L_49:
        /*030c*/ 	.word	0x00002f00


	//----- nvinfo : EIATTR_REQNTID
	.align		4
.L_50:
        /*0310*/ 	.byte	0x04, 0x10
        /*0312*/ 	.short	(.L_52 - .L_51)
.L_51:
        /*0314*/ 	.word	0x00000100
        /*0318*/ 	.word	0x00000001
        /*031c*/ 	.word	0x00000001


	//----- nvinfo : EIATTR_CRS_STACK_SIZE
	.align		4
.L_52:
        /*0320*/ 	.byte	0x04, 0x1e
        /*0322*/ 	.short	(.L_54 - .L_53)
.L_53:
        /*0324*/ 	.word	0x00000000


	//----- nvinfo : EIATTR_CBANK_PARAM_SIZE
	.align		4
.L_54:
        /*0328*/ 	.byte	0x03, 0x19
        /*032a*/ 	.short	0x0050


	//----- nvinfo : EIATTR_PARAM_CBANK
	.align		4
        /*032c*/ 	.byte	0x04, 0x0a
        /*032e*/ 	.short	(.L_56 - .L_55)
	.align		4
.L_55:
        /*0330*/ 	.word	index@(.nv.constant0.gluon_tcgen05)
        /*0334*/ 	.short	0x0380
        /*0336*/ 	.short	0x0050


	//----- nvinfo : EIATTR_SW_WAR
	.align		4
.L_56:
        /*0338*/ 	.byte	0x04, 0x36
        /*033a*/ 	.short	(.L_58 - .L_57)
.L_57:
        /*033c*/ 	.word	0x00000008
.L_58:


//--------------------- .nv.compat                --------------------------
	.section	.nv.compat,"",@"SHT_CUDA_COMPAT_INFO"
	.align	4
        /*0000*/ 	.byte	0x02, 0x02, 0x02, 0x00, 0x02, 0x05, 0x05, 0x00, 0x02, 0x03, 0x03, 0x00, 0x02, 0x06, 0x01, 0x00


//--------------------- .nv.callgraph             --------------------------
	.section	.nv.callgraph,"",@"SHT_CUDA_CALLGRAPH"
	.align	4
	.sectionentsize	8
	.align		4
        /*0000*/ 	.word	0x00000000
	.align		4
        /*0004*/ 	.word	0xffffffff
	.align		4
        /*0008*/ 	.word	0x00000000
	.align		4
        /*000c*/ 	.word	0xfffffffe
	.align		4
        /*0010*/ 	.word	0x00000000
	.align		4
        /*0014*/ 	.word	0xfffffffd
	.align		4
        /*0018*/ 	.word	0x00000000
	.align		4
        /*001c*/ 	.word	0xfffffffc


//--------------------- .text.gluon_tcgen05       --------------------------
	.section	.text.gluon_tcgen05,"ax",@progbits
	.align	128
        .global         gluon_tcgen05
        .type           gluon_tcgen05,@function
        .size           gluon_tcgen05,(.L_x_85 - gluon_tcgen05)
        .other          gluon_tcgen05,@"STO_CUDA_ENTRY STV_DEFAULT"
gluon_tcgen05:
.text.gluon_tcgen05:
[----:B------:R-:W1:Y:S01]  /*0000*/  LDC R1, c[0x0][0x37c] ;  /* 0x0000df00ff017b82 */ /* 0x000e620000000800 */
[----:B------:R-:W2:Y:S02]  /*0010*/  S2R R0, SR_TID.X ;  /* 0x0000000000007919 */ /* 0x000ea40000002100 */
[----:B--2---:R-:W-:-:S13]  /*0020*/  ISETP.GE.U32.AND P2, PT, R0, 0x20, PT ;  /* 0x000000200000780c */ /* 0x004fda0003f46070 */
[----:B------:R-:W-:Y:S05]  /*0030*/  @P2 BRA `(.L_x_0) ;  /* 0x0000000000b82947 */ /* 0x000fea0003800000 */
[----:B------:R-:W2:Y:S01]  /*0040*/  S2UR UR6, SR_CgaCtaId ;  /* 0x00000000000679c3 */ /* 0x000ea20000008800 */
[----:B------:R-:W-:Y:S01]  /*0050*/  NOP ;  /* 0x0000000000007918 */ /* 0x000fe20000000000 */
[----:B------:R-:W-:Y:S02]  /*0060*/  UMOV UR4, 0x40 ;  /* 0x0000004000047882 */ /* 0x000fe40000000000 */
[----:B--2---:R-:W-:-:S09]  /*0070*/  ULEA UR4, UR6, UR4, 0x18 ;  /* 0x0000000406047291 */ /* 0x004fd2000f8ec0ff */
[----:B------:R-:W2:Y:S01]  /*0080*/  LDS.U8 R2, [UR4] ;  /* 0x00000004ff027984 */ /* 0x000ea20008000000 */
[----:B------:R-:W-:Y:S02]  /*0090*/  UMOV UR4, 0x400 ;  /* 0x0000040000047882 */ /* 0x000fe40000000000 */
[----:B------:R-:W-:Y:S01]  /*00a0*/  ULEA UR4, UR6, UR4, 0x18 ;  /* 0x0000000406047291 */ /* 0x000fe2000f8ec0ff */
[----:B--2---:R-:W-:-:S13]  /*00b0*/  ISETP.NE.AND P0, PT, R2, RZ, PT ;  /* 0x000000ff0200720c */ /* 0x004fda0003f05270 */
[----:B------:R-:W-:Y:S05]  /*00c0*/  @P0 BRA `(.L_x_1) ;  /* 0x00000000007c0947 */ /* 0x000fea0003800000 */
[----:B------:R-:W-:-:S13]  /*00d0*/  ELECT P0, URZ, PT ;  /* 0x0000000000ff782f */ /* 0x000fda0003800000 */
[----:B------:R-:W-:Y:S05]  /*00e0*/  @!P0 BRA `(.L_x_2) ;  /* 0x0000000000848947 */ /* 0x000fea0003800000 */
[----:B------:R-:W-:Y:S01]  /*00f0*/  UMOV UR5, 0x8 ;  /* 0x0000000800057882 */ /* 0x000fe20000000000 */
[----:B------:R-:W-:Y:S02]  /*0100*/  IMAD.MOV.U32 R5, RZ, RZ, 0x1 ;  /* 0x00000001ff057424 */ /* 0x000fe400078e00ff */
[----:B------:R-:W-:Y:S02]  /*0110*/  IMAD.MOV.U32 R3, RZ, RZ, 0xff ;  /* 0x000000ffff037424 */ /* 0x000fe400078e00ff */
[----:B------:R-:W-:Y:S04]  /*0120*/  DEPBAR.LE SB2, 0x36 ;  /* 0x0000ad800000791a */ /* 0x000fe80000000000 */
[----:B------:R-:W2:Y:S02]  /*0130*/  UTCATOMSWS.FIND_AND_SET.ALIGN UP0, UR5, UR5 ;  /* 0x00000005000575e3 */ /* 0x000ea40008000800 */
[----:B--2---:R-:W-:-:S04]  /*0140*/  PLOP3.LUT P0, PT, PT, PT, UP0, 0x80, 0x8 ;  /* 0x000000000008781c */ /* 0x004fc80003f0f008 */
[----:B------:R-:W-:-:S04]  /*0150*/  SEL R2, RZ, 0xffffffff, !P0 ;  /* 0xffffffffff027807 */ /* 0x000fc80004000000 */
[----:B------:R-:W-:Y:S01]  /*0160*/  ISETP.NE.AND P0, PT, R2, RZ, PT ;  /* 0x000000ff0200720c */ /* 0x000fe20003f05270 */
[----:B------:R-:W-:-:S12]  /*0170*/  IMAD.U32 R2, RZ, RZ, UR5 ;  /* 0x00000005ff027e24 */ /* 0x000fd8000f8e00ff */
[----:B------:R-:W-:Y:S05]  /*0180*/  @P0 BRA `(.L_x_3) ;  /* 0x0000000000240947 */ /* 0x000fea0003800000 */
.L_x_4:
[----:B------:R-:W-:Y:S05]  /*0190*/  NANOSLEEP 0x64 ;  /* 0x000000640000795d */ /* 0x000fea0003800000 */
[----:B------:R-:W-:-:S05]  /*01a0*/  UMOV UR5, 0x8 ;  /* 0x0000000800057882 */ /* 0x000fca0000000000 */
[----:B------:R-:W-:Y:S04]  /*01b0*/  DEPBAR.LE SB2, 0x36 ;  /* 0x0000ad800000791a */ /* 0x000fe80000000000 */
[----:B------:R-:W2:Y:S02]  /*01c0*/  UTCATOMSWS.FIND_AND_SET.ALIGN UP0, UR5, UR5 ;  /* 0x00000005000575e3 */ /* 0x000ea40008000800 */
[----:B--2---:R-:W-:-:S04]  /*01d0*/  PLOP3.LUT P0, PT, PT, PT, UP0, 0x80, 0x8 ;  /* 0x000000000008781c */ /* 0x004fc80003f0f008 */
[----:B------:R-:W-:-:S04]  /*01e0*/  SEL R2, RZ, 0xffffffff, !P0 ;  /* 0xffffffffff027807 */ /* 0x000fc80004000000 */
[----:B------:R-:W-:Y:S01]  /*01f0*/  ISETP.NE.AND P0, PT, R2, RZ, PT ;  /* 0x000000ff0200720c */ /* 0x000fe20003f05270 */
[----:B------:R-:W-:-:S12]  /*0200*/  IMAD.U32 R2, RZ, RZ, UR5 ;  /* 0x00000005ff027e24 */ /* 0x000fd8000f8e00ff */
[----:B------:R-:W-:Y:S05]  /*0210*/  @!P0 BRA `(.L_x_4) ;  /* 0xfffffffc00dc8947 */ /* 0x000fea000383ffff */
.L_x_3:
[C---:B------:R-:W-:Y:S01]  /*0220*/  VIADD R4, R2.reuse, 0x10 ;  /* 0x0000001002047836 */ /* 0x040fe20000000000 */
[----:B------:R-:W-:Y:S01]  /*0230*/  UMOV UR5, 0x50 ;  /* 0x0000005000057882 */ /* 0x000fe20000000000 */
[----:B------:R-:W-:Y:S01]  /*0240*/  SHF.L.U32 R3, R3, R2, RZ ;  /* 0x0000000203037219 */ /* 0x000fe200000006ff */
[----:B------:R-:W-:Y:S01]  /*0250*/  ULEA UR5, UR6, UR5, 0x18 ;  /* 0x0000000506057291 */ /* 0x000fe2000f8ec0ff */
[----:B------:R-:W-:Y:S01]  /*0260*/  IMAD.SHL.U32 R2, R2, 0x20, RZ ;  /* 0x0000002002027824 */ /* 0x000fe200078e00ff */
[----:B------:R-:W-:-:S04]  /*0270*/  SHF.L.U32 R4, R5, R4, RZ ;  /* 0x0000000405047219 */ /* 0x000fc800000006ff */
[----:B------:R-:W-:-:S05]  /*0280*/  LOP3.LUT R3, R4, R3, RZ, 0xfc, !PT ;  /* 0x0000000304037212 */ /* 0x000fca00078efcff */
[----:B------:R2:W-:Y:S04]  /*0290*/  ATOMS.OR RZ, [UR5], R3 ;  /* 0x00000003ffff798c */ /* 0x0005e8000b000005 */
[----:B------:R2:W-:Y:S01]  /*02a0*/  STS [UR4], R2 ;  /* 0x00000002ff007988 */ /* 0x0005e20008000804 */
[----:B------:R-:W-:Y:S05]  /*02b0*/  BRA `(.L_x_2) ;  /* 0x0000000000107947 */ /* 0x000fea0003800000 */
.L_x_1:
[----:B------:R-:W-:Y:S01]  /*02c0*/  IMAD.MOV.U32 R3, RZ, RZ, -0x1 ;  /* 0xffffffffff037424 */ /* 0x000fe200078e00ff */
[----:B------:R-:W-:-:S04]  /*02d0*/  MOV R2, 0x300 ;  /* 0x0000030000027802 */ /* 0x000fc80000000f00 */
[----:B------:R2:W-:Y:S03]  /*02e0*/  STS [UR4], R3 ;  /* 0x00000003ff007988 */ /* 0x0005e60008000804 */
[----:B-12---:R-:W-:Y:S05]  /*02f0*/  CALL.REL.NOINC `($__internal_1_$__cuda_sm10x_tcgen05_guardrail_trap_phase_invalid_during_alloc) ;  /* 0x0000002c00407944 */ /* 0x006fea0003c00000 */
.L_x_2:
[----:B------:R-:W-:Y:S05]  /*0300*/  WARPSYNC.ALL ;  /* 0x0000000000007948 */ /* 0x000fea0003800000 */
[----:B------:R-:W-:Y:S01]  /*0310*/  NOP ;  /* 0x0000000000007918 */ /* 0x000fe20000000000 */
.L_x_0:
[----:B------:R-:W3:Y:S08]  /*0320*/  S2UR UR4, SR_CgaCtaId ;  /* 0x00000000000479c3 */ /* 0x000ef00000008800 */
[----:B------:R-:W-:Y:S01]  /*0330*/  BAR.SYNC.DEFER_BLOCKING 0x0 ;  /* 0x0000000000007b1d */ /* 0x000fe20000010000 */
[----:B------:R-:W-:-:S05]  /*0340*/  LOP3.LUT R132, R0, 0xff, RZ, 0xc0, !PT ;  /* 0x000000ff00847812 */ /* 0x000fca00078ec0ff */
[----:B------:R-:W-:Y:S02]  /*0350*/  UMOV UR8, 0x400 ;  /* 0x0000040000087882 */ /* 0x000fe40000000000 */
[----:B------:R-:W4:Y:S08]  /*0360*/  LDC R10, c[0x0][0x3a0] ;  /* 0x0000e800ff0a7b82 */ /* 0x000f300000000800 */
[----:B------:R-:W5:Y:S01]  /*0370*/  S2UR UR12, SR_CTAID.Y ;  /* 0x00000000000c79c3 */ /* 0x000f620000002600 */
[----:B---3--:R-:W-:-:S09]  /*0380*/  ULEA UR8, UR4, UR8, 0x18 ;  /* 0x0000000804087291 */ /* 0x008fd2000f8ec0ff */
[----:B--2---:R-:W2:Y:S01]  /*0390*/  LDS R3, [UR8] ;  /* 0x00000008ff037984 */ /* 0x004ea20008000800 */
[----:B------:R-:W-:Y:S06]  /*03a0*/  BAR.SYNC.DEFER_BLOCKING 0x0 ;  /* 0x0000000000007b1d */ /* 0x000fec0000010000 */
[----:B------:R-:W-:Y:S05]  /*03b0*/  @P2 BRA `(.L_x_5) ;  /* 0x0000000000182947 */ /* 0x000fea0003800000 */
[----:B------:R-:W-:Y:S01]  /*03c0*/  ELECT P0, URZ, PT ;  /* 0x0000000000ff782f */ /* 0x000fe20003800000 */
[----:B------:R-:W-:Y:S01]  /*03d0*/  IMAD.MOV.U32 R2, RZ, RZ, 0x1 ;  /* 0x00000001ff027424 */ /* 0x000fe200078e00ff */
[----:B------:R-:W-:Y:S01]  /*03e0*/  UMOV UR5, 0x40 ;  /* 0x0000004000057882 */ /* 0x000fe20000000000 */
[----:B------:R-:W-:Y:S01]  /*03f0*/  UVIRTCOUNT.DEALLOC.SMPOOL 0x80 ;  /* 0x000000800000784c */ /* 0x000fe20000000000 */
[----:B------:R-:W-:-:S09]  /*0400*/  ULEA UR5, UR4, UR5, 0x18 ;  /* 0x0000000504057291 */ /* 0x000fd2000f8ec0ff */
[----:B------:R3:W-:Y:S03]  /*0410*/  @P0 STS.U8 [UR5], R2 ;  /* 0x00000002ff000988 */ /* 0x0007e60008000005 */
.L_x_5:
[----:B------:R-:W3:Y:S01]  /*0420*/  S2UR UR4, SR_CTAID.Z ;  /* 0x00000000000479c3 */ /* 0x000ee20000002700 */
[----:B------:R-:W5:Y:S01]  /*0430*/  LDCU UR5, c[0x0][0x370] ;  /* 0x00006e00ff0577ac */ /* 0x000f620008000800 */
[----:B------:R-:W-:Y:S01]  /*0440*/  ISETP.GE.U32.AND P0, PT, R132, 0x20, PT ;  /* 0x000000208400780c */ /* 0x000fe20003f06070 */
[----:B----4-:R-:W-:Y:S01]  /*0450*/  VIADD R5, R10, 0xffffffff ;  /* 0xffffffff0a057836 */ /* 0x010fe20000000000 */
[C---:B------:R-:W-:Y:S01]  /*0460*/  ISETP.NE.U32.AND P3, PT, R132.reuse, RZ, PT ;  /* 0x000000ff8400720c */ /* 0x040fe20003f65070 */
[----:B------:R-:W3:Y:S01]  /*0470*/  LDCU UR6, c[0x0][0x374] ;  /* 0x00006e80ff0677ac */ /* 0x000ee20008000800 */
[----:B------:R-:W-:Y:S01]  /*0480*/  LEA R4, R132, UR8, 0x2 ;  /* 0x0000000884047c11 */ /* 0x000fe2000f8e10ff */
[----:B------:R-:W-:Y:S01]  /*0490*/  BSSY.RECONVERGENT B0, `(.L_x_6) ;  /* 0x0000015000007945 */ /* 0x000fe20003800200 */
[----:B------:R-:W5:Y:S01]  /*04a0*/  S2UR UR13, SR_CTAID.X ;  /* 0x00000000000d79c3 */ /* 0x000f620000002500 */
[----:B------:R-:W4:Y:S01]  /*04b0*/  LDCU.64 UR10, c[0x0][0x3c0] ;  /* 0x00007800ff0a77ac */ /* 0x000f220008000a00 */
[----:B--2---:R-:W-:-:S05]  /*04c0*/  R2UR UR24, R3 ;  /* 0x00000000031872ca */ /* 0x004fca00000e0000 */
[----:B------:R2:W-:Y:S01]  /*04d0*/  @!P0 STS [R4], RZ ;  /* 0x000000ff04008388 */ /* 0x0005e20000000800 */
[----:B------:R-:W1:Y:S01]  /*04e0*/  LDC R6, c[0x0][0x398] ;  /* 0x0000e600ff067b82 */ /* 0x000e620000000800 */
[----:B------:R-:W-:Y:S02]  /*04f0*/  NOP ;  /* 0x0000000000007918 */ /* 0x000fe40000000000 */
[----:B------:R2:W-:Y:S01]  /*0500*/  @!P3 STS [UR8+0x20], R5 ;  /* 0x00002005ff00b988 */ /* 0x0005e20008000808 */
[----:B---3-5:R-:W-:-:S04]  /*0510*/  UIMAD UR4, UR4, UR6, UR12 ;  /* 0x00000006040472a4 */ /* 0x028fc8000f8e020c */
[----:B------:R-:W-:-:S04]  /*0520*/  UIMAD UR4, UR4, UR5, UR13 ;  /* 0x00000005040472a4 */ /* 0x000fc8000f8e020d */
[----:B------:R-:W-:-:S04]  /*0530*/  UIMAD UR4, UR4, 0x180, URZ ;  /* 0x00000180040478a4 */ /* 0x000fc8000f8e02ff */
[----:B----4-:R-:W-:Y:S01]  /*0540*/  UIADD3 UR20, UP0, UPT, UR4, UR10, URZ ;  /* 0x0000000a04147290 */ /* 0x010fe2000ff1e0ff */
[----:B-1----:R-:W-:-:S03]  /*0550*/  VIADD R6, R6, 0xffffffff ;  /* 0xffffffff06067836 */ /* 0x002fc60000000000 */
[----:B------:R-:W-:Y:S01]  /*0560*/  ULEA.HI.X.SX32 UR21, UR4, UR11, 0x1, UP0 ;  /* 0x0000000b04157291 */ /* 0x000fe200080f0eff */
[----:B--2---:R-:W-:Y:S11]  /*0570*/  @P3 BRA `(.L_x_7) ;  /* 0x0000000000183947 */ /* 0x004ff60003800000 */
[----:B------:R-:W1:Y:S01]  /*0580*/  LDS R2, [UR8+0x8] ;  /* 0x00000808ff027984 */ /* 0x000e620008000800 */
[----:B------:R-:W2:Y:S01]  /*0590*/  LDC.64 R8, c[0x0][0x380] ;  /* 0x0000e000ff087b82 */ /* 0x000ea20000000a00 */
[----:B------:R-:W-:Y:S02]  /*05a0*/  IMAD.MOV.U32 R3, RZ, RZ, 0x70 ;  /* 0x00000070ff037424 */ /* 0x000fe400078e00ff */
[----:B--2---:R2:W-:Y:S03]  /*05b0*/  STS.64 [UR8], R8 ;  /* 0x00000008ff007988 */ /* 0x0045e60008000a08 */
[----:B-1----:R-:W-:-:S05]  /*05c0*/  LOP3.LUT R2, R2, 0x10, R3, 0xd8, !PT ;  /* 0x0000001002027812 */ /* 0x002fca00078ed803 */
[----:B------:R2:W-:Y:S02]  /*05d0*/  STS [UR8+0x8], R2 ;  /* 0x00000802ff007988 */ /* 0x0005e40008000808 */
.L_x_7:
[----:B------:R-:W-:Y:S05]  /*05e0*/  BSYNC.RECONVERGENT B0 ;  /* 0x0000000000007941 */ /* 0x000fea0003800200 */
.L_x_6:
[----:B------:R-:W-:Y:S04]  /*05f0*/  BSSY.RECONVERGENT B0, `(.L_x_8) ;  /* 0x000000a000007945 */ /* 0x000fe80003800200 */
[----:B------:R-:W-:Y:S05]  /*0600*/  @P3 BRA `(.L_x_9) ;  /* 0x0000000000203947 */ /* 0x000fea0003800000 */
[----:B--2---:R-:W1:Y:S01]  /*0610*/  LDS R2, [UR8+0x34] ;  /* 0x00003408ff027984 */ /* 0x004e620008000800 */
[----:B------:R-:W-:Y:S02]  /*0620*/  IMAD.MOV.U32 R3, RZ, RZ, 0x7f000000 ;  /* 0x7f000000ff037424 */ /* 0x000fe400078e00ff */
[----:B------:R-:W-:Y:S01]  /*0630*/  @!P3 IMAD.MOV.U32 R7, RZ, RZ, 0x7f ;  /* 0x0000007fff07b424 */ /* 0x000fe200078e00ff */
[----:B------:R-:W2:Y:S02]  /*0640*/  @!P3 LDS R8, [UR8+0x38] ;  /* 0x00003808ff08b984 */ /* 0x000ea40008000800 */
[----:B-1----:R-:W-:Y:S02]  /*0650*/  LOP3.LUT R2, R2, 0xff000000, R3, 0xb8, !PT ;  /* 0xff00000002027812 */ /* 0x002fe400078eb803 */
[----:B--2---:R-:W-:-:S03]  /*0660*/  @!P3 LOP3.LUT R3, R8, 0xff, R7, 0xb8, !PT ;  /* 0x000000ff0803b812 */ /* 0x004fc600078eb807 */
[----:B------:R1:W-:Y:S04]  /*0670*/  STS [UR8+0x34], R2 ;  /* 0x00003402ff007988 */ /* 0x0003e80008000808 */
[----:B------:R1:W-:Y:S02]  /*0680*/  @!P3 STS [UR8+0x38], R3 ;  /* 0x00003803ff00b988 */ /* 0x0003e40008000808 */
.L_x_9:
[----:B------:R-:W-:Y:S05]  /*0690*/  BSYNC.RECONVERGENT B0 ;  /* 0x0000000000007941 */ /* 0x000fea0003800200 */
.L_x_8:
[----:B------:R-:W-:Y:S04]  /*06a0*/  BSSY.RECONVERGENT B0, `(.L_x_10) ;  /* 0x000000a000007945 */ /* 0x000fe80003800200 */
[----:B------:R-:W-:Y:S05]  /*06b0*/  @P3 BRA `(.L_x_11) ;  /* 0x0000000000203947 */ /* 0x000fea0003800000 */
[----:B-12---:R-:W1:Y:S01]  /*06c0*/  LDS R2, [UR8+0x1c] ;  /* 0x00001c08ff027984 */ /* 0x006e620008000800 */
[----:B------:R-:W2:Y:S03]  /*06d0*/  LDC.64 R8, c[0x0][0x3a8] ;  /* 0x0000ea00ff087b82 */ /* 0x000ea60000000a00 */
[----:B------:R3:W-:Y:S01]  /*06e0*/  STS [UR8+0x24], R6 ;  /* 0x00002406ff007988 */ /* 0x0007e20008000808 */
[--C-:B--2---:R-:W-:Y:S02]  /*06f0*/  SHF.R.U32.HI R7, RZ, 0x4, R9.reuse ;  /* 0x00000004ff077819 */ /* 0x104fe40000011609 */
[----:B------:R-:W-:-:S05]  /*0700*/  SHF.R.U64 R3, R8, 0x4, R9 ;  /* 0x0000000408037819 */ /* 0x000fca0000001209 */
[----:B------:R3:W-:Y:S01]  /*0710*/  STS [UR8+0xc], R3 ;  /* 0x00000c03ff007988 */ /* 0x0007e20008000808 */
[----:B-1----:R-:W-:-:S05]  /*0720*/  LOP3.LUT R2, R2, 0xf, R7, 0xb8, !PT ;  /* 0x0000000f02027812 */ /* 0x002fca00078eb807 */
[----:B------:R3:W-:Y:S02]  /*0730*/  STS [UR8+0x1c], R2 ;  /* 0x00001c02ff007988 */ /* 0x0007e40008000808 */
.L_x_11:
[----:B------:R-:W-:Y:S05]  /*0740*/  BSYNC.RECONVERGENT B0 ;  /* 0x0000000000007941 */ /* 0x000fea0003800200 */
.L_x_10:
[----:B------:R-:W-:Y:S04]  /*0750*/  BSSY.RECONVERGENT B1, `(.L_x_12) ;  /* 0x000001d000017945 */ /* 0x000fe80003800200 */
[----:B------:R-:W-:Y:S04]  /*0760*/  BSSY.RELIABLE B0, `(.L_x_13) ;  /* 0x0000018000007945 */ /* 0x000fe80003800100 */
[----:B------:R-:W-:Y:S05]  /*0770*/  @P3 BRA `(.L_x_14) ;  /* 0x00000000001c3947 */ /* 0x000fea0003800000 */
[----:B-123--:R-:W1:Y:S02]  /*0780*/  LDS R2, [UR8+0x34] ;  /* 0x00003408ff027984 */ /* 0x00ee640008000800 */
[----:B-1----:R-:W-:-:S05]  /*0790*/  LOP3.LUT R2, R2, 0x7, RZ, 0xb8, !PT ;  /* 0x0000000702027812 */ /* 0x002fca00078eb8ff */
[----:B------:R1:W-:Y:S01]  /*07a0*/  STS [UR8+0x34], R2 ;  /* 0x00003402ff007988 */ /* 0x0003e20008000808 */
[----:B------:R-:W-:Y:S05]  /*07b0*/  @P3 BRA `(.L_x_15) ;  /* 0x00000000001c3947 */ /* 0x000fea0003800000 */
[----:B-1----:R-:W1:Y:S02]  /*07c0*/  LDS R2, [UR8+0x34] ;  /* 0x00003408ff027984 */ /* 0x002e640008000800 */
[----:B-1----:R-:W-:-:S05]  /*07d0*/  LOP3.LUT R2, R2, 0x38, RZ, 0xb8, !PT ;  /* 0x0000003802027812 */ /* 0x002fca00078eb8ff */
[----:B------:R4:W-:Y:S02]  /*07e0*/  STS [UR8+0x34], R2 ;  /* 0x00003402ff007988 */ /* 0x0009e40008000808 */
.L_x_14:
[----:B------:R-:W-:Y:S05]  /*07f0*/  @P3 BRA `(.L_x_16) ;  /* 0x00000000001c3947 */ /* 0x000fea0003800000 */
[----:B-1234-:R-:W1:Y:S02]  /*0800*/  LDS R2, [UR8+0x8] ;  /* 0x00000808ff027984 */ /* 0x01ee640008000800 */
[----:B-1----:R-:W-:-:S05]  /*0810*/  LOP3.LUT R2, R2, 0x780, RZ, 0xb8, !PT ;  /* 0x0000078002027812 */ /* 0x002fca00078eb8ff */
[----:B------:R2:W-:Y:S02]  /*0820*/  STS [UR8+0x8], R2 ;  /* 0x00000802ff007988 */ /* 0x0005e40008000808 */
.L_x_15:
[----:B------:R-:W-:Y:S05]  /*0830*/  @P3 BRA `(.L_x_17) ;  /* 0x0000000000283947 */ /* 0x000fea0003800000 */
[----:B-12---:R-:W1:Y:S02]  /*0840*/  LDS R2, [UR8+0x8] ;  /* 0x00000808ff027984 */ /* 0x006e640008000800 */
[----:B-1----:R-:W-:-:S05]  /*0850*/  LOP3.LUT R2, R2, 0x1800, RZ, 0xb8, !PT ;  /* 0x0000180002027812 */ /* 0x002fca00078eb8ff */
[----:B------:R5:W-:Y:S02]  /*0860*/  STS [UR8+0x8], R2 ;  /* 0x00000802ff007988 */ /* 0x000be40008000808 */
.L_x_16:
[----:B------:R-:W-:Y:S05]  /*0870*/  @P3 BREAK.RELIABLE B0 ;  /* 0x0000000000003942 */ /* 0x000fea0003800100 */
[----:B------:R-:W-:Y:S05]  /*0880*/  @P3 BRA `(.L_x_18) ;  /* 0x0000000000243947 */ /* 0x000fea0003800000 */
[----:B-1-3--:R-:W1:Y:S01]  /*0890*/  LDS R3, [UR8+0x8] ;  /* 0x00000808ff037984 */ /* 0x00ae620008000800 */
[----:B--2-45:R-:W-:-:S05]  /*08a0*/  IMAD.MOV.U32 R2, RZ, RZ, 0x6000 ;  /* 0x00006000ff027424 */ /* 0x034fca00078e00ff */
[----:B-1----:R-:W-:-:S04]  /*08b0*/  LOP3.LUT R2, R3, 0x6000, R2, 0xd8, !PT ;  /* 0x0000600003027812 */ /* 0x002fc800078ed802 */
[----:B------:R-:W-:-:S05]  /*08c0*/  LOP3.LUT R2, R2, 0x400000, RZ, 0xb8, !PT ;  /* 0x0040000002027812 */ /* 0x000fca00078eb8ff */
[----:B------:R3:W-:Y:S02]  /*08d0*/  STS [UR8+0x8], R2 ;  /* 0x00000802ff007988 */ /* 0x0007e40008000808 */
.L_x_17:
[----:B------:R-:W-:Y:S05]  /*08e0*/  BSYNC.RELIABLE B0 ;  /* 0x0000000000007941 */ /* 0x000fea0003800100 */
.L_x_13:
[----:B-123--:R-:W1:Y:S02]  /*08f0*/  @!P3 LDS R2, [UR8+0x8] ;  /* 0x00000808ff02b984 */ /* 0x00ee640008000800 */
[----:B-1----:R-:W-:-:S05]  /*0900*/  @!P3 LOP3.LUT R2, R2, 0x8000, RZ, 0xb8, !PT ;  /* 0x000080000202b812 */ /* 0x002fca00078eb8ff */
[----:B------:R1:W-:Y:S02]  /*0910*/  @!P3 STS [UR8+0x8], R2 ;  /* 0x00000802ff00b988 */ /* 0x0003e40008000808 */
.L_x_18:
[----:B------:R-:W-:Y:S05]  /*0920*/  BSYNC.RECONVERGENT B1 ;  /* 0x0000000000017941 */ /* 0x000fea0003800200 */
.L_x_12:
[----:B------:R-:W-:Y:S05]  /*0930*/  WARPSYNC.ALL ;  /* 0x0000000000007948 */ /* 0x000fea0003800000 */
[----:B------:R-:W-:Y:S01]  /*0940*/  NOP ;  /* 0x0000000000007918 */ /* 0x000fe20000000000 */
[----:B------:R-:W1:Y:S02]  /*0950*/  LDC R7, c[0x0][0x39c] ;  /* 0x0000e700ff077b82 */ /* 0x000e640000000800 */
[----:B-1----:R-:W-:Y:S01]  /*0960*/  VIADD R7, R7, 0xffffffff ;  /* 0xffffffff07077836 */ /* 0x002fe20000000000 */
[----:B------:R-:W-:Y:S06]  /*0970*/  @P0 BRA `(.L_x_19) ;  /* 0x0000000000300947 */ /* 0x000fec0003800000 */
[----:B--2345:R-:W1:Y:S01]  /*0980*/  S2R R2, SR_LANEID ;  /* 0x0000000000027919 */ /* 0x03ce620000000000 */
[----:B------:R-:W-:Y:S05]  /*0990*/  WARPSYNC.ALL ;  /* 0x0000000000007948 */ /* 0x000fea0003800000 */
[----:B------:R-:W-:Y:S01]  /*09a0*/  NOP ;  /* 0x0000000000007918 */ /* 0x000fe20000000000 */
[----:B-1----:R-:W-:-:S05]  /*09b0*/  IMAD.SHL.U32 R8, R2, 0x4, RZ ;  /* 0x0000000402087824 */ /* 0x002fca00078e00ff */
[----:B------:R-:W1:Y:S01]  /*09c0*/  LDS R9, [R8+UR8] ;  /* 0x0000000808097984 */ /* 0x000e620008000800 */
[----:B------:R-:W-:-:S05]  /*09d0*/  IADD3 R2, P1, PT, R8, UR20, RZ ;  /* 0x0000001408027c10 */ /* 0x000fca000ff3e0ff */
[----:B------:R-:W-:-:S05]  /*09e0*/  IMAD.X R3, RZ, RZ, UR21, P1 ;  /* 0x00000015ff037e24 */ /* 0x000fca00088e06ff */
[----:B-1----:R1:W2:Y:S01]  /*09f0*/  ATOMG.E.EXCH.STRONG.GPU PT, RZ, [R2], R9 ;  /* 0x0000000902ff73a8 */ /* 0x0022a200041ee100 */
[----:B------:R-:W-:-:S04]  /*0a00*/  DEPBAR {5,4,3,2,1,0} ;  /* 0x0000003f0000791a */ /* 0x000fc80000000000 */
[----:B------:R-:W3:Y:S02]  /*0a10*/  CCTL.E.C.LDCU.IV.DEEP [UR20] ;  /* 0x0000000014007540 */ /* 0x000ee40009c08000 */
[----:B---3--:R1:W-:Y:S01]  /*0a20*/  UTMACCTL.IV [UR20] ;  /* 0x00000000140079b9 */ /* 0x0083e20008000000 */
[----:B------:R-:W-:Y:S01]  /*0a30*/  NOP ;  /* 0x0000000000007918 */ /* 0x000fe20000000000 */
.L_x_19:
[----:B------:R-:W-:Y:S05]  /*0a40*/  @P0 BRA `(.L_x_20) ;  /* 0x00000000000c0947 */ /* 0x000fea0003800000 */
[----:B------:R0:W-:Y:S01]  /*0a50*/  UTMACMDFLUSH ;  /* 0x00000000000079b7 */ /* 0x0001e20000000000 */
[----:B------:R-:W-:Y:S05]  /*0a60*/  @P0 BRA `(.L_x_20) ;  /* 0x0000000000040947 */ /* 0x000fea0003800000 */
[----:B------:R-:W-:-:S04]  /*0a70*/  DEPBAR.LE SB0, 0x0 ;  /* 0x000080000000791a */ /* 0x000fc80000000000 */
.L_x_20:
[----:B------:R-:W-:Y:S05]  /*0a80*/  WARPSYNC.ALL ;  /* 0x0000000000007948 */ /* 0x000fea0003800000 */
[----:B------:R-:W-:Y:S01]  /*0a90*/  NOP ;  /* 0x0000000000007918 */ /* 0x000fe20000000000 */
[----:B--2---:R-:W-:Y:S06]  /*0aa0*/  BAR.SYNC.DEFER_BLOCKING 0x0 ;  /* 0x0000000000007b1d */ /* 0x004fec0000010000 */
[----:B------:R-:W-:Y:S02]  /*0ab0*/  BSSY.RECONVERGENT B1, `(.L_x_21) ;  /* 0x000000b000017945 */ /* 0x000fe40003800200 */
[----:B------:R-:W-:Y:S06]  /*0ac0*/  BAR.SYNC.DEFER_BLOCKING 0x0 ;  /* 0x0000000000007b1d */ /* 0x000fec0000010000 */
[----:B------:R2:W-:Y:S01]  /*0ad0*/  @!P0 STS [R4], RZ ;  /* 0x000000ff04008388 */ /* 0x0005e20000000800 */
[----:B------:R-:W-:Y:S01]  /*0ae0*/  NOP ;  /* 0x0000000000007918 */ /* 0x000fe20000000000 */
[----:B------:R-:W-:Y:S05]  /*0af0*/  @P3 BRA `(.L_x_22) ;  /* 0x0000000000183947 */ /* 0x000fea0003800000 */
[----:B-1-345:R-:W1:Y:S01]  /*0b00*/  LDS R2, [UR8+0x8] ;  /* 0x00000808ff027984 */ /* 0x03ae620008000800 */
[----:B------:R-:W3:Y:S01]  /*0b10*/  LDC.64 R8, c[0x0][0x388] ;  /* 0x0000e200ff087b82 */ /* 0x000ee20000000a00 */
[----:B------:R-:W-:Y:S02]  /*0b20*/  IMAD.MOV.U32 R3, RZ, RZ, 0x70 ;  /* 0x00000070ff037424 */ /* 0x000fe400078e00ff */
[----:B---3--:R3:W-:Y:S03]  /*0b30*/  STS.64 [UR8], R8 ;  /* 0x00000008ff007988 */ /* 0x0087e60008000a08 */
[----:B-1----:R-:W-:-:S05]  /*0b40*/  LOP3.LUT R2, R2, 0x10, R3, 0xd8, !PT ;  /* 0x0000001002027812 */ /* 0x002fca00078ed803 */
[----:B------:R3:W-:Y:S02]  /*0b50*/  STS [UR8+0x8], R2 ;  /* 0x00000802ff007988 */ /* 0x0007e40008000808 */
.L_x_22:
[----:B-1----:R-:W-:Y:S05]  /*0b60*/  BSYNC.RECONVERGENT B1 ;  /* 0x0000000000017941 */ /* 0x002fea0003800200 */
.L_x_21:
[----:B------:R-:W-:Y:S04]  /*0b70*/  BSSY.RECONVERGENT B1, `(.L_x_23) ;  /* 0x000000a000017945 */ /* 0x000fe80003800200 */
[----:B------:R-:W-:Y:S05]  /*0b80*/  @P3 BRA `(.L_x_24) ;  /* 0x0000000000203947 */ /* 0x000fea0003800000 */
[----:B---345:R-:W1:Y:S01]  /*0b90*/  LDS R2, [UR8+0x34] ;  /* 0x00003408ff027984 */ /* 0x038e620008000800 */
[----:B------:R-:W-:Y:S02]  /*0ba0*/  IMAD.MOV.U32 R9, RZ, RZ, 0x7f000000 ;  /* 0x7f000000ff097424 */ /* 0x000fe400078e00ff */
[----:B------:R-:W-:Y:S01]  /*0bb0*/  @!P3 IMAD.MOV.U32 R8, RZ, RZ, 0x7f ;  /* 0x0000007fff08b424 */ /* 0x000fe200078e00ff */
[----:B------:R-:W3:Y:S02]  /*0bc0*/  @!P3 LDS R3, [UR8+0x38] ;  /* 0x00003808ff03b984 */ /* 0x000ee40008000800 */
[----:B-1----:R-:W-:Y:S02]  /*0bd0*/  LOP3.LUT R2, R2, 0xff000000, R9, 0xb8, !PT ;  /* 0xff00000002027812 */ /* 0x002fe400078eb809 */
[----:B---3--:R-:W-:-:S03]  /*0be0*/  @!P3 LOP3.LUT R3, R3, 0xff, R8, 0xb8, !PT ;  /* 0x000000ff0303b812 */ /* 0x008fc600078eb808 */
[----:B------:R1:W-:Y:S04]  /*0bf0*/  STS [UR8+0x34], R2 ;  /* 0x00003402ff007988 */ /* 0x0003e80008000808 */
[----:B------:R1:W-:Y:S02]  /*0c00*/  @!P3 STS [UR8+0x38], R3 ;  /* 0x00003803ff00b988 */ /* 0x0003e40008000808 */
.L_x_24:
[----:B------:R-:W-:Y:S05]  /*0c10*/  BSYNC.RECONVERGENT B1 ;  /* 0x0000000000017941 */ /* 0x000fea0003800200 */
.L_x_23:
[----:B------:R-:W-:Y:S04]  /*0c20*/  BSSY.RECONVERGENT B1, `(.L_x_25) ;  /* 0x0000004000017945 */ /* 0x000fe80003800200 */
[----:B------:R-:W-:Y:S05]  /*0c30*/  @P3 BRA `(.L_x_26) ;  /* 0x0000000000083947 */ /* 0x000fea0003800000 */
[----:B------:R1:W-:Y:S04]  /*0c40*/  STS [UR8+0x24], R5 ;  /* 0x00002405ff007988 */ /* 0x0003e80008000808 */
[----:B------:R1:W-:Y:S02]  /*0c50*/  STS [UR8+0x20], R7 ;  /* 0x00002007ff007988 */ /* 0x0003e40008000808 */
.L_x_26:
[----:B------:R-:W-:Y:S05]  /*0c60*/  BSYNC.RECONVERGENT B1 ;  /* 0x0000000000017941 */ /* 0x000fea0003800200 */
.L_x_25:
[----:B------:R-:W-:Y:S04]  /*0c70*/  BSSY.RECONVERGENT B2, `(.L_x_27) ;  /* 0x0000025000027945 */ /* 0x000fe80003800200 */
[----:B------:R-:W-:Y:S04]  /*0c80*/  BSSY.RELIABLE B1, `(.L_x_28) ;  /* 0x0000020000017945 */ /* 0x000fe80003800100 */
[----:B------:R-:W-:Y:S05]  /*0c90*/  @P3 BRA `(.L_x_29) ;  /* 0x00000000002c3947 */ /* 0x000fea0003800000 */
[----:B-1-345:R-:W1:Y:S01]  /*0ca0*/  LDS R2, [UR8+0x1c] ;  /* 0x00001c08ff027984 */ /* 0x03ae620008000800 */
[----:B------:R-:W3:Y:S02]  /*0cb0*/  LDC.64 R8, c[0x0][0x3b0] ;  /* 0x0000ec00ff087b82 */ /* 0x000ee40000000a00 */
[--C-:B---3--:R-:W-:Y:S02]  /*0cc0*/  SHF.R.U32.HI R5, RZ, 0x4, R9.reuse ;  /* 0x00000004ff057819 */ /* 0x108fe40000011609 */
[----:B------:R-:W-:-:S05]  /*0cd0*/  SHF.R.U64 R3, R8, 0x4, R9 ;  /* 0x0000000408037819 */ /* 0x000fca0000001209 */
[----:B------:R3:W-:Y:S01]  /*0ce0*/  STS [UR8+0xc], R3 ;  /* 0x00000c03ff007988 */ /* 0x0007e20008000808 */
[----:B-1----:R-:W-:-:S05]  /*0cf0*/  LOP3.LUT R2, R2, 0xf, R5, 0xb8, !PT ;  /* 0x0000000f02027812 */ /* 0x002fca00078eb805 */
[----:B------:R3:W-:Y:S01]  /*0d00*/  STS [UR8+0x1c], R2 ;  /* 0x00001c02ff007988 */ /* 0x0007e20008000808 */
[----:B------:R-:W-:Y:S05]  /*0d10*/  @P3 BRA `(.L_x_30) ;  /* 0x00000000001c3947 */ /* 0x000fea0003800000 */
[----:B---3--:R-:W1:Y:S02]  /*0d20*/  LDS R2, [UR8+0x34] ;  /* 0x00003408ff027984 */ /* 0x008e640008000800 */
[----:B-1----:R-:W-:-:S05]  /*0d30*/  LOP3.LUT R2, R2, 0x7, RZ, 0xb8, !PT ;  /* 0x0000000702027812 */ /* 0x002fca00078eb8ff */
[----:B------:R1:W-:Y:S02]  /*0d40*/  STS [UR8+0x34], R2 ;  /* 0x00003402ff007988 */ /* 0x0003e40008000808 */
.L_x_29:
[----:B------:R-:W-:Y:S05]  /*0d50*/  @P3 BRA `(.L_x_31) ;  /* 0x00000000001c3947 */ /* 0x000fea0003800000 */
[----:B-1-345:R-:W1:Y:S02]  /*0d60*/  LDS R2, [UR8+0x34] ;  /* 0x00003408ff027984 */ /* 0x03ae640008000800 */
[----:B-1----:R-:W-:-:S05]  /*0d70*/  LOP3.LUT R2, R2, 0x38, RZ, 0xb8, !PT ;  /* 0x0000003802027812 */ /* 0x002fca00078eb8ff */
[----:B------:R1:W-:Y:S02]  /*0d80*/  STS [UR8+0x34], R2 ;  /* 0x00003402ff007988 */ /* 0x0003e40008000808 */
.L_x_30:
[----:B------:R-:W-:Y:S05]  /*0d90*/  @P3 BRA `(.L_x_32) ;  /* 0x00000000001c3947 */ /* 0x000fea0003800000 */
[----:B-1-3--:R-:W1:Y:S02]  /*0da0*/  LDS R2, [UR8+0x8] ;  /* 0x00000808ff027984 */ /* 0x00ae640008000800 */
[----:B-1----:R-:W-:-:S05]  /*0db0*/  LOP3.LUT R2, R2, 0x780, RZ, 0xb8, !PT ;  /* 0x0000078002027812 */ /* 0x002fca00078eb8ff */
[----:B------:R1:W-:Y:S02]  /*0dc0*/  STS [UR8+0x8], R2 ;  /* 0x00000802ff007988 */ /* 0x0003e40008000808 */
.L_x_31:
[----:B------:R-:W-:Y:S05]  /*0dd0*/  @P3 BRA `(.L_x_33) ;  /* 0x0000000000283947 */ /* 0x000fea0003800000 */
[----:B-1-345:R-:W1:Y:S02]  /*0de0*/  LDS R2, [UR8+0x8] ;  /* 0x00000808ff027984 */ /* 0x03ae640008000800 */
[----:B-1----:R-:W-:-:S05]  /*0df0*/  LOP3.LUT R2, R2, 0x1800, RZ, 0xb8, !PT ;  /* 0x0000180002027812 */ /* 0x002fca00078eb8ff */
[----:B------:R4:W-:Y:S02]  /*0e00*/  STS [UR8+0x8], R2 ;  /* 0x00000802ff007988 */ /* 0x0009e40008000808 */
.L_x_32:
[----:B------:R-:W-:Y:S05]  /*0e10*/  @P3 BREAK.RELIABLE B1 ;  /* 0x0000000000013942 */ /* 0x000fea0003800100 */
[----:B------:R-:W-:Y:S05]  /*0e20*/  @P3 BRA `(.L_x_34) ;  /* 0x0000000000243947 */ /* 0x000fea0003800000 */
[----:B-1-34-:R-:W1:Y:S01]  /*0e30*/  LDS R2, [UR8+0x8] ;  /* 0x00000808ff027984 */ /* 0x01ae620008000800 */
[----:B------:R-:W-:-:S05]  /*0e40*/  IMAD.MOV.U32 R3, RZ, RZ, 0x6000 ;  /* 0x00006000ff037424 */ /* 0x000fca00078e00ff */
[----:B-1----:R-:W-:-:S04]  /*0e50*/  LOP3.LUT R2, R2, 0x6000, R3, 0xd8, !PT ;  /* 0x0000600002027812 */ /* 0x002fc800078ed803 */
[----:B------:R-:W-:-:S05]  /*0e60*/  LOP3.LUT R2, R2, 0x400000, RZ, 0xb8, !PT ;  /* 0x0040000002027812 */ /* 0x000fca00078eb8ff */
[----:B------:R1:W-:Y:S02]  /*0e70*/  STS [UR8+0x8], R2 ;  /* 0x00000802ff007988 */ /* 0x0003e40008000808 */
.L_x_33:
[----:B------:R-:W-:Y:S05]  /*0e80*/  BSYNC.RELIABLE B1 ;  /* 0x0000000000017941 */ /* 0x000fea0003800100 */
.L_x_28:
[----:B-1-345:R-:W1:Y:S02]  /*0e90*/  @!P3 LDS R2, [UR8+0x8] ;  /* 0x00000808ff02b984 */ /* 0x03ae640008000800 */
[----:B-1----:R-:W-:-:S05]  /*0ea0*/  @!P3 LOP3.LUT R2, R2, 0x8000, RZ, 0xb8, !PT ;  /* 0x000080000202b812 */ /* 0x002fca00078eb8ff */
[----:B------:R5:W-:Y:S02]  /*0eb0*/  @!P3 STS [UR8+0x8], R2 ;  /* 0x00000802ff00b988 */ /* 0x000be40008000808 */
.L_x_34:
[----:B------:R-:W-:Y:S05]  /*0ec0*/  BSYNC.RECONVERGENT B2 ;  /* 0x0000000000027941 */ /* 0x000fea0003800200 */
.L_x_27:
[----:B------:R-:W-:Y:S05]  /*0ed0*/  WARPSYNC.ALL ;  /* 0x0000000000007948 */ /* 0x000fea0003800000 */
[----:B------:R-:W-:Y:S01]  /*0ee0*/  NOP ;  /* 0x0000000000007918 */ /* 0x000fe20000000000 */
[----:B------:R-:W-:-:S04]  /*0ef0*/  UIADD3 UR5, UPT, UPT, UR4, 0x80, URZ ;  /* 0x0000008004057890 */ /* 0x000fc8000fffe0ff */
[----:B------:R-:W-:-:S04]  /*0f00*/  UIADD3 UR22, UP0, UPT, UR5, UR10, URZ ;  /* 0x0000000a05167290 */ /* 0x000fc8000ff1e0ff */
[----:B------:R-:W-:Y:S01]  /*0f10*/  ULEA.HI.X.SX32 UR23, UR5, UR11, 0x1, UP0 ;  /* 0x0000000b05177291 */ /* 0x000fe200080f0eff */
[----:B------:R-:W-:Y:S11]  /*0f20*/  @P0 BRA `(.L_x_35) ;  /* 0x0000000000300947 */ /* 0x000ff60003800000 */
[----:B-1-345:R-:W1:Y:S01]  /*0f30*/  S2R R2, SR_LANEID ;  /* 0x0000000000027919 */ /* 0x03ae620000000000 */
[----:B------:R-:W-:Y:S05]  /*0f40*/  WARPSYNC.ALL ;  /* 0x0000000000007948 */ /* 0x000fea0003800000 */
[----:B------:R-:W-:Y:S01]  /*0f50*/  NOP ;  /* 0x0000000000007918 */ /* 0x000fe20000000000 */
[----:B-1----:R-:W-:-:S05]  /*0f60*/  IMAD.SHL.U32 R8, R2, 0x4, RZ ;  /* 0x0000000402087824 */ /* 0x002fca00078e00ff */
[----:B------:R-:W1:Y:S01]  /*0f70*/  LDS R5, [R8+UR8] ;  /* 0x0000000808057984 */ /* 0x000e620008000800 */
[----:B------:R-:W-:-:S05]  /*0f80*/  IADD3 R2, P1, PT, R8, UR22, RZ ;  /* 0x0000001608027c10 */ /* 0x000fca000ff3e0ff */
[----:B------:R-:W-:-:S05]  /*0f90*/  IMAD.X R3, RZ, RZ, UR23, P1 ;  /* 0x00000017ff037e24 */ /* 0x000fca00088e06ff */
[----:B-1----:R1:W3:Y:S01]  /*0fa0*/  ATOMG.E.EXCH.STRONG.GPU PT, RZ, [R2], R5 ;  /* 0x0000000502ff73a8 */ /* 0x0022e200041ee100 */
[----:B------:R-:W-:-:S04]  /*0fb0*/  DEPBAR {5,4,3,2,1,0} ;  /* 0x0000003f0000791a */ /* 0x000fc80000000000 */
[----:B------:R-:W4:Y:S02]  /*0fc0*/  CCTL.E.C.LDCU.IV.DEEP [UR22] ;  /* 0x0000000016007540 */ /* 0x000f240009c08000 */
[----:B----4-:R1:W-:Y:S01]  /*0fd0*/  UTMACCTL.IV [UR22] ;  /* 0x00000000160079b9 */ /* 0x0103e20008000000 */
[----:B------:R-:W-:Y:S01]  /*0fe0*/  NOP ;  /* 0x0000000000007918 */ /* 0x000fe20000000000 */
.L_x_35:
[----:B------:R-:W-:Y:S05]  /*0ff0*/  @P0 BRA `(.L_x_36) ;  /* 0x00000000000c0947 */ /* 0x000fea0003800000 */
[----:B------:R0:W-:Y:S01]  /*1000*/  UTMACMDFLUSH ;  /* 0x00000000000079b7 */ /* 0x0001e20000000000 */
[----:B------:R-:W-:Y:S05]  /*1010*/  @P0 BRA `(.L_x_36) ;  /* 0x0000000000040947 */ /* 0x000fea0003800000 */
[----:B------:R-:W-:-:S04]  /*1020*/  DEPBAR.LE SB0, 0x0 ;  /* 0x000080000000791a */ /* 0x000fc80000000000 */
.L_x_36:
[----:B------:R-:W-:Y:S05]  /*1030*/  WARPSYNC.ALL ;  /* 0x0000000000007948 */ /* 0x000fea0003800000 */
[----:B------:R-:W-:Y:S01]  /*1040*/  NOP ;  /* 0x0000000000007918 */ /* 0x000fe20000000000 */
[----:B---3--:R-:W-:Y:S06]  /*1050*/  BAR.SYNC.DEFER_BLOCKING 0x0 ;  /* 0x0000000000007b1d */ /* 0x008fec0000010000 */
[----:B------:R-:W-:Y:S02]  /*1060*/  BSSY.RECONVERGENT B2, `(.L_x_37) ;  /* 0x000000b000027945 */ /* 0x000fe40003800200 */
[----:B------:R-:W-:Y:S06]  /*1070*/  BAR.SYNC.DEFER_BLOCKING 0x0 ;  /* 0x0000000000007b1d */ /* 0x000fec0000010000 */
[----:B------:R3:W-:Y:S01]  /*1080*/  @!P0 STS [R4], RZ ;  /* 0x000000ff04008388 */ /* 0x0007e20000000800 */
[----:B------:R-:W-:Y:S01]  /*1090*/  NOP ;  /* 0x0000000000007918 */ /* 0x000fe20000000000 */
[----:B------:R-:W-:Y:S05]  /*10a0*/  @P3 BRA `(.L_x_38) ;  /* 0x0000000000183947 */ /* 0x000fea0003800000 */
[----:B-1--45:R-:W1:Y:S01]  /*10b0*/  LDS R2, [UR8+0x8] ;  /* 0x00000808ff027984 */ /* 0x032e620008000800 */
[----:B--23--:R-:W2:Y:S01]  /*10c0*/  LDC.64 R4, c[0x0][0x390] ;  /* 0x0000e400ff047b82 */ /* 0x00cea20000000a00 */
[----:B------:R-:W-:Y:S02]  /*10d0*/  IMAD.MOV.U32 R3, RZ, RZ, 0x70 ;  /* 0x00000070ff037424 */ /* 0x000fe400078e00ff */
[----:B--2---:R2:W-:Y:S03]  /*10e0*/  STS.64 [UR8], R4 ;  /* 0x00000004ff007988 */ /* 0x0045e60008000a08 */
[----:B-1----:R-:W-:-:S05]  /*10f0*/  LOP3.LUT R2, R2, 0x10, R3, 0xd8, !PT ;  /* 0x0000001002027812 */ /* 0x002fca00078ed803 */
[----:B------:R2:W-:Y:S02]  /*1100*/  STS [UR8+0x8], R2 ;  /* 0x00000802ff007988 */ /* 0x0005e40008000808 */
.L_x_38:
[----:B-1----:R-:W-:Y:S05]  /*1110*/  BSYNC.RECONVERGENT B2 ;  /* 0x0000000000027941 */ /* 0x002fea0003800200 */
.L_x_37:
[----:B------:R-:W-:Y:S04]  /*1120*/  BSSY.RECONVERGENT B3, `(.L_x_39) ;  /* 0x0000033000037945 */ /* 0x000fe80003800200 */
[----:B------:R-:W-:Y:S04]  /*1130*/  BSSY.RELIABLE B2, `(.L_x_40) ;  /* 0x000002e000027945 */ /* 0x000fe80003800100 */
[----:B------:R-:W-:Y:S05]  /*1140*/  @P3 BRA `(.L_x_41) ;  /* 0x0000000000243947 */ /* 0x000fea0003800000 */
[----:B--2-45:R-:W1:Y:S01]  /*1150*/  LDS R2, [UR8+0x34] ;  /* 0x00003408ff027984 */ /* 0x034e620008000800 */
[----:B------:R-:W-:-:S05]  /*1160*/  IMAD.MOV.U32 R3, RZ, RZ, 0x7f000000 ;  /* 0x7f000000ff037424 */ /* 0x000fca00078e00ff */
[----:B-1----:R-:W-:-:S05]  /*1170*/  LOP3.LUT R2, R2, 0xff000000, R3, 0xb8, !PT ;  /* 0xff00000002027812 */ /* 0x002fca00078eb803 */
[----:B------:R1:W-:Y:S01]  /*1180*/  STS [UR8+0x34], R2 ;  /* 0x00003402ff007988 */ /* 0x0003e20008000808 */
[----:B------:R-:W-:Y:S05]  /*1190*/  @P3 BRA `(.L_x_42) ;  /* 0x0000000000183947 */ /* 0x000fea0003800000 */
[----:B-1----:R-:W1:Y:S01]  /*11a0*/  LDS R2, [UR8+0x38] ;  /* 0x00003808ff027984 */ /* 0x002e620008000800 */
[----:B------:R-:W-:-:S05]  /*11b0*/  IMAD.MOV.U32 R3, RZ, RZ, 0x7f ;  /* 0x0000007fff037424 */ /* 0x000fca00078e00ff */
[----:B-1----:R-:W-:-:S05]  /*11c0*/  LOP3.LUT R2, R2, 0xff, R3, 0xb8, !PT ;  /* 0x000000ff02027812 */ /* 0x002fca00078eb803 */
[----:B------:R1:W-:Y:S02]  /*11d0*/  STS [UR8+0x38], R2 ;  /* 0x00003802ff007988 */ /* 0x0003e40008000808 */
.L_x_41:
[----:B------:R-:W-:Y:S05]  /*11e0*/  @P3 BRA `(.L_x_43) ;  /* 0x00000000000c3947 */ /* 0x000fea0003800000 */
[----:B------:R1:W-:Y:S02]  /*11f0*/  STS [UR8+0x20], R7 ;  /* 0x00002007ff007988 */ /* 0x0003e40008000808 */
.L_x_42:
[----:B------:R-:W-:Y:S05]  /*1200*/  @P3 BRA `(.L_x_44) ;  /* 0x0000000000243947 */ /* 0x000fea0003800000 */
[----:B------:R1:W-:Y:S02]  /*1210*/  STS [UR8+0x24], R6 ;  /* 0x00002406ff007988 */ /* 0x0003e40008000808 */
.L_x_43:
[----:B------:R-:W-:Y:S05]  /*1220*/  @P3 BRA `(.L_x_45) ;  /* 0x00000000002c3947 */ /* 0x000fea0003800000 */
[----:B-12-45:R-:W1:Y:S01]  /*1230*/  LDS R2, [UR8+0x1c] ;  /* 0x00001c08ff027984 */ /* 0x036e620008000800 */
[----:B------:R-:W2:Y:S02]  /*1240*/  LDC.64 R6, c[0x0][0x3b8] ;  /* 0x0000ee00ff067b82 */ /* 0x000ea40000000a00 */
[--C-:B--2---:R-:W-:Y:S02]  /*1250*/  SHF.R.U32.HI R5, RZ, 0x4, R7.reuse ;  /* 0x00000004ff057819 */ /* 0x104fe40000011607 */
[----:B------:R-:W-:-:S05]  /*1260*/  SHF.R.U64 R3, R6, 0x4, R7 ;  /* 0x0000000406037819 */ /* 0x000fca0000001207 */
[----:B------:R2:W-:Y:S01]  /*1270*/  STS [UR8+0xc], R3 ;  /* 0x00000c03ff007988 */ /* 0x0005e20008000808 */
[----:B-1----:R-:W-:-:S05]  /*1280*/  LOP3.LUT R2, R2, 0xf, R5, 0xb8, !PT ;  /* 0x0000000f02027812 */ /* 0x002fca00078eb805 */
[----:B------:R2:W-:Y:S02]  /*1290*/  STS [UR8+0x1c], R2 ;  /* 0x00001c02ff007988 */ /* 0x0005e40008000808 */
.L_x_44:
[----:B------:R-:W-:Y:S05]  /*12a0*/  @P3 BRA `(.L_x_46) ;  /* 0x00000000001c3947 */ /* 0x000fea0003800000 */
[----:B-12-45:R-:W1:Y:S02]  /*12b0*/  LDS R2, [UR8+0x34] ;  /* 0x00003408ff027984 */ /* 0x036e640008000800 */
[----:B-1----:R-:W-:-:S05]  /*12c0*/  LOP3.LUT R2, R2, 0x7, RZ, 0xb8, !PT ;  /* 0x0000000702027812 */ /* 0x002fca00078eb8ff */
[----:B------:R1:W-:Y:S02]  /*12d0*/  STS [UR8+0x34], R2 ;  /* 0x00003402ff007988 */ /* 0x0003e40008000808 */
.L_x_45:
[----:B------:R-:W-:Y:S05]  /*12e0*/  @P3 BRA `(.L_x_47) ;  /* 0x00000000001c3947 */ /* 0x000fea0003800000 */
[----:B-12-45:R-:W1:Y:S02]  /*12f0*/  LDS R2, [UR8+0x34] ;  /* 0x00003408ff027984 */ /* 0x036e640008000800 */
[----:B-1----:R-:W-:-:S05]  /*1300*/  LOP3.LUT R2, R2, 0x38, RZ, 0xb8, !PT ;  /* 0x0000003802027812 */ /* 0x002fca00078eb8ff */
[----:B------:R1:W-:Y:S02]  /*1310*/  STS [UR8+0x34], R2 ;  /* 0x00003402ff007988 */ /* 0x0003e40008000808 */
.L_x_46:
[----:B------:R-:W-:Y:S05]  /*1320*/  @P3 BRA `(.L_x_48) ;  /* 0x00000000001c3947 */ /* 0x000fea0003800000 */
[----:B-12-45:R-:W1:Y:S02]  /*1330*/  LDS R2, [UR8+0x8] ;  /* 0x00000808ff027984 */ /* 0x036e640008000800 */
[----:B-1----:R-:W-:-:S05]  /*1340*/  LOP3.LUT R2, R2, 0x780, RZ, 0xb8, !PT ;  /* 0x0000078002027812 */ /* 0x002fca00078eb8ff */
[----:B------:R1:W-:Y:S02]  /*1350*/  STS [UR8+0x8], R2 ;  /* 0x00000802ff007988 */ /* 0x0003e40008000808 */
.L_x_47:
[----:B------:R-:W-:Y:S05]  /*1360*/  @P3 BRA `(.L_x_49) ;  /* 0x0000000000283947 */ /* 0x000fea0003800000 */
[----:B-12-45:R-:W1:Y:S02]  /*1370*/  LDS R2, [UR8+0x8] ;  /* 0x00000808ff027984 */ /* 0x036e640008000800 */
[----:B-1----:R-:W-:-:S05]  /*1380*/  LOP3.LUT R2, R2, 0x1800, RZ, 0xb8, !PT ;  /* 0x0000180002027812 */ /* 0x002fca00078eb8ff */
[----:B------:R1:W-:Y:S02]  /*1390*/  STS [UR8+0x8], R2 ;  /* 0x00000802ff007988 */ /* 0x0003e40008000808 */
.L_x_48:
[----:B------:R-:W-:Y:S05]  /*13a0*/  @P3 BREAK.RELIABLE B2 ;  /* 0x0000000000023942 */ /* 0x000fea0003800100 */
[----:B------:R-:W-:Y:S05]  /*13b0*/  @P3 BRA `(.L_x_50) ;  /* 0x0000000000243947 */ /* 0x000fea0003800000 */
[----:B-12-45:R-:W1:Y:S01]  /*13c0*/  LDS R2, [UR8+0x8] ;  /* 0x00000808ff027984 */ /* 0x036e620008000800 */
[----:B------:R-:W-:-:S05]  /*13d0*/  IMAD.MOV.U32 R3, RZ, RZ, 0x6000 ;  /* 0x00006000ff037424 */ /* 0x000fca00078e00ff */
[----:B-1----:R-:W-:-:S04]  /*13e0*/  LOP3.LUT R2, R2, 0x6000, R3, 0xd8, !PT ;  /* 0x0000600002027812 */ /* 0x002fc800078ed803 */
[----:B------:R-:W-:-:S05]  /*13f0*/  LOP3.LUT R2, R2, 0x400000, RZ, 0xb8, !PT ;  /* 0x0040000002027812 */ /* 0x000fca00078eb8ff */
[----:B------:R1:W-:Y:S02]  /*1400*/  STS [UR8+0x8], R2 ;  /* 0x00000802ff007988 */ /* 0x0003e40008000808 */
.L_x_49:
[----:B------:R-:W-:Y:S05]  /*1410*/  BSYNC.RELIABLE B2 ;  /* 0x0000000000027941 */ /* 0x000fea0003800100 */
.L_x_40:
[----:B-12-45:R-:W1:Y:S02]  /*1420*/  @!P3 LDS R2, [UR8+0x8] ;  /* 0x00000808ff02b984 */ /* 0x036e640008000800 */
[----:B-1----:R-:W-:-:S05]  /*1430*/  @!P3 LOP3.LUT R2, R2, 0x8000, RZ, 0xb8, !PT ;  /* 0x000080000202b812 */ /* 0x002fca00078eb8ff */
[----:B------:R1:W-:Y:S02]  /*1440*/  @!P3 STS [UR8+0x8], R2 ;  /* 0x00000802ff00b988 */ /* 0x0003e40008000808 */
.L_x_50:
[----:B------:R-:W-:Y:S05]  /*1450*/  BSYNC.RECONVERGENT B3 ;  /* 0x0000000000037941 */ /* 0x000fea0003800200 */
.L_x_39:
        /* <DEDUP_REMOVED lines=9> */
[----:B-1-3--:R-:W-:-:S05]  /*14f0*/  IMAD.SHL.U32 R4, R2, 0x4, RZ ;  /* 0x0000000402047824 */ /* 0x00afca00078e00ff */
        /* <DEDUP_REMOVED lines=8> */
.L_x_51:
[----:B------:R-:W-:Y:S05]  /*1580*/  @P0 BRA `(.L_x_52) ;  /* 0x00000000000c0947 */ /* 0x000fea0003800000 */
[----:B------:R0:W-:Y:S01]  /*1590*/  UTMACMDFLUSH ;  /* 0x00000000000079b7 */ /* 0x0001e20000000000 */
[----:B------:R-:W-:Y:S05]  /*15a0*/  @P0 BRA `(.L_x_52) ;  /* 0x0000000000040947 */ /* 0x000fea0003800000 */
[----:B------:R-:W-:-:S04]  /*15b0*/  DEPBAR.LE SB0, 0x0 ;  /* 0x000080000000791a */ /* 0x000fc80000000000 */
.L_x_52:
[----:B------:R-:W-:Y:S05]  /*15c0*/  WARPSYNC.ALL ;  /* 0x0000000000007948 */ /* 0x000fea0003800000 */
[----:B------:R-:W-:Y:S01]  /*15d0*/  NOP ;  /* 0x0000000000007918 */ /* 0x000fe20000000000 */
[----:B--2---:R-:W-:Y:S01]  /*15e0*/  BAR.SYNC.DEFER_BLOCKING 0x0 ;  /* 0x0000000000007b1d */ /* 0x004fe20000010000 */
[----:B-1--45:R-:W-:Y:S01]  /*15f0*/  SHF.R.U32.HI R2, RZ, 0x5, R0 ;  /* 0x00000005ff027819 */ /* 0x032fe20000011600 */
[----:B------:R-:W-:-:S03]  /*1600*/  USHF.L.U32 UR12, UR12, 0x8, URZ ;  /* 0x000000080c0c7899 */ /* 0x000fc600080006ff */
[----:B------:R-:W-:Y:S01]  /*1610*/  R2UR UR9, R2 ;  /* 0x00000000020972ca */ /* 0x000fe200000e0000 */
[----:B------:R-:W-:Y:S01]  /*1620*/  VOTEU.ALL UP0, P3 ;  /* 0x0000000000ff7886 */ /* 0x000fe20001800000 */
[----:B------:R-:W-:Y:S01]  /*1630*/  UMOV UR4, 0x1 ;  /* 0x0000000100047882 */ /* 0x000fe20000000000 */
[----:B------:R-:W-:Y:S01]  /*1640*/  VOTEU.ALL UP1, P3 ;  /* 0x0000000000ff7886 */ /* 0x000fe20001820000 */
[----:B------:R-:W-:Y:S02]  /*1650*/  BSSY.RECONVERGENT B3, `(.L_x_53) ;  /* 0x0000018000037945 */ /* 0x000fe40003800200 */
[----:B------:R-:W-:-:S04]  /*1660*/  @!UP0 UIADD3 UR6, UPT, UPT, -UR4, 0x100000, URZ ;  /* 0x0010000004068890 */ /* 0x000fc8000fffe1ff */
[----:B------:R-:W-:Y:S02]  /*1670*/  @!UP0 USHF.L.U32 UR7, UR6, 0xb, URZ ;  /* 0x0000000b06078899 */ /* 0x000fe400080006ff */
[----:B------:R-:W-:Y:S02]  /*1680*/  @!UP0 USHF.L.U32 UR6, UR6, 0x1, URZ ;  /* 0x0000000106068899 */ /* 0x000fe400080006ff */
[----:B------:R-:W-:-:S04]  /*1690*/  @!UP0 UIADD3 UR4, UPT, UPT, -UR4, 0x100000, URZ ;  /* 0x0010000004048890 */ /* 0x000fc8000fffe1ff */
[----:B------:R-:W-:Y:S02]  /*16a0*/  @!UP0 USHF.L.U32 UR5, UR4, 0xb, URZ ;  /* 0x0000000b04058899 */ /* 0x000fe400080006ff */
[----:B------:R-:W-:Y:S01]  /*16b0*/  @!UP0 USHF.L.U32 UR4, UR4, 0x1, URZ ;  /* 0x0000000104048899 */ /* 0x000fe200080006ff */
[----:B------:R-:W-:Y:S01]  /*16c0*/  VOTEU.ALL UP0, P3 ;  /* 0x0000000000ff7886 */ /* 0x000fe20001800000 */
[----:B------:R-:W1:Y:S04]  /*16d0*/  FENCE.VIEW.ASYNC.S ;  /* 0x00000000000073c6 */ /* 0x000e680000000000 */
[----:B-1----:R1:W2:Y:S06]  /*16e0*/  @!UP0 SYNCS.EXCH.64 URZ, [UR8+0x30000], UR6 ;  /* 0x0300000608ff85b2 */ /* 0x0022ac0008000100 */
[----:B------:R1:W2:Y:S02]  /*16f0*/  @!UP1 SYNCS.EXCH.64 URZ, [UR8+0x30020], UR4 ;  /* 0x0300200408ff95b2 */ /* 0x0002a40008000100 */
[----:B--2---:R-:W-:Y:S06]  /*1700*/  BAR.SYNC.DEFER_BLOCKING 0x0 ;  /* 0x0000000000007b1d */ /* 0x004fec0000010000 */
[----:B------:R-:W-:Y:S05]  /*1710*/  @P3 BRA `(.L_x_54) ;  /* 0x00000000002c3947 */ /* 0x000fea0003800000 */
[----:B-1----:R-:W-:Y:S02]  /*1720*/  UMOV UR4, 0x1 ;  /* 0x0000000100047882 */ /* 0x002fe40000000000 */
[----:B------:R-:W-:-:S04]  /*1730*/  UIADD3 UR6, UPT, UPT, -UR4, 0x100000, URZ ;  /* 0x0010000004067890 */ /* 0x000fc8000fffe1ff */
[----:B------:R-:W-:Y:S02]  /*1740*/  USHF.L.U32 UR7, UR6, 0xb, URZ ;  /* 0x0000000b06077899 */ /* 0x000fe400080006ff */
[----:B------:R-:W-:Y:S02]  /*1750*/  USHF.L.U32 UR6, UR6, 0x1, URZ ;  /* 0x0000000106067899 */ /* 0x000fe400080006ff */
[----:B------:R-:W-:-:S04]  /*1760*/  UIADD3 UR4, UPT, UPT, -UR4, 0x100000, URZ ;  /* 0x0010000004047890 */ /* 0x000fc8000fffe1ff */
[----:B------:R-:W-:Y:S02]  /*1770*/  USHF.L.U32 UR5, UR4, 0xb, URZ ;  /* 0x0000000b04057899 */ /* 0x000fe400080006ff */
[----:B------:R-:W-:Y:S01]  /*1780*/  USHF.L.U32 UR4, UR4, 0x1, URZ ;  /* 0x0000000104047899 */ /* 0x000fe200080006ff */
[----:B------:R-:W1:Y:S03]  /*1790*/  FENCE.VIEW.ASYNC.S ;  /* 0x00000000000073c6 */ /* 0x000e660000000000 */
[----:B-1----:R2:W4:Y:S08]  /*17a0*/  SYNCS.EXCH.64 URZ, [UR8+0x30008], UR6 ;  /* 0x0300080608ff75b2 */ /* 0x0025300008000100 */
[----:B------:R2:W5:Y:S02]  /*17b0*/  SYNCS.EXCH.64 URZ, [UR8+0x30028], UR4 ;  /* 0x0300280408ff75b2 */ /* 0x0005640008000100 */
[----:B--2---:R-:W-:Y:S01]  /*17c0*/  NOP ;  /* 0x0000000000007918 */ /* 0x004fe20000000000 */
.L_x_54:
[----:B-1----:R-:W-:Y:S05]  /*17d0*/  BSYNC.RECONVERGENT B3 ;  /* 0x0000000000037941 */ /* 0x002fea0003800200 */
.L_x_53:
[----:B----45:R-:W-:Y:S06]  /*17e0*/  BAR.SYNC.DEFER_BLOCKING 0x0 ;  /* 0x0000000000007b1d */ /* 0x030fec0000010000 */
[----:B------:R-:W-:Y:S04]  /*17f0*/  BSSY.RECONVERGENT B3, `(.L_x_55) ;  /* 0x000000d000037945 */ /* 0x000fe80003800200 */
[----:B------:R-:W-:Y:S05]  /*1800*/  @P3 BRA `(.L_x_56) ;  /* 0x00000000002c3947 */ /* 0x000fea0003800000 */
[----:B------:R-:W-:Y:S02]  /*1810*/  UMOV UR4, 0x1 ;  /* 0x0000000100047882 */ /* 0x000fe40000000000 */
[----:B------:R-:W-:-:S04]  /*1820*/  UIADD3 UR6, UPT, UPT, -UR4, 0x100000, URZ ;  /* 0x0010000004067890 */ /* 0x000fc8000fffe1ff */
[----:B------:R-:W-:Y:S02]  /*1830*/  USHF.L.U32 UR7, UR6, 0xb, URZ ;  /* 0x0000000b06077899 */ /* 0x000fe400080006ff */
[----:B------:R-:W-:Y:S02]  /*1840*/  USHF.L.U32 UR6, UR6, 0x1, URZ ;  /* 0x0000000106067899 */ /* 0x000fe400080006ff */
[----:B------:R-:W-:-:S04]  /*1850*/  UIADD3 UR4, UPT, UPT, -UR4, 0x100000, URZ ;  /* 0x0010000004047890 */ /* 0x000fc8000fffe1ff */
[----:B------:R-:W-:Y:S02]  /*1860*/  USHF.L.U32 UR5, UR4, 0xb, URZ ;  /* 0x0000000b04057899 */ /* 0x000fe400080006ff */
[----:B------:R-:W-:Y:S01]  /*1870*/  USHF.L.U32 UR4, UR4, 0x1, URZ ;  /* 0x0000000104047899 */ /* 0x000fe200080006ff */
[----:B------:R-:W1:Y:S03]  /*1880*/  FENCE.VIEW.ASYNC.S ;  /* 0x00000000000073c6 */ /* 0x000e660000000000 */
[----:B-1----:R1:W2:Y:S08]  /*1890*/  SYNCS.EXCH.64 URZ, [UR8+0x30010], UR6 ;  /* 0x0300100608ff75b2 */ /* 0x0022b00008000100 */
[----:B------:R1:W4:Y:S01]  /*18a0*/  SYNCS.EXCH.64 URZ, [UR8+0x30030], UR4 ;  /* 0x0300300408ff75b2 */ /* 0x0003220008000100 */
[----:B------:R-:W-:Y:S01]  /*18b0*/  NOP ;  /* 0x0000000000007918 */ /* 0x000fe20000000000 */
.L_x_56:
[----:B-1----:R-:W-:Y:S05]  /*18c0*/  BSYNC.RECONVERGENT B3 ;  /* 0x0000000000037941 */ /* 0x002fea0003800200 */
.L_x_55:
[----:B--2-4-:R-:W-:Y:S01]  /*18d0*/  BAR.SYNC.DEFER_BLOCKING 0x0 ;  /* 0x0000000000007b1d */ /* 0x014fe20000010000 */
[----:B------:R-:W-:Y:S01]  /*18e0*/  UIADD3 UR6, UPT, UPT, UR8, 0x30020, URZ ;  /* 0x0003002008067890 */ /* 0x000fe2000fffe0ff */
[----:B------:R-:W-:Y:S01]  /*18f0*/  ISETP.GE.AND P0, PT, R10, 0x1, PT ;  /* 0x000000010a00780c */ /* 0x000fe20003f06270 */
[----:B------:R-:W-:-:S03]  /*1900*/  USHF.L.U32 UR7, UR13, 0x7, URZ ;  /* 0x000000070d077899 */ /* 0x000fc600080006ff */
        /* <DEDUP_REMOVED lines=13> */
.L_x_58:
[----:B-1----:R-:W-:Y:S05]  /*19e0*/  BSYNC.RECONVERGENT B3 ;  /* 0x0000000000037941 */ /* 0x002fea0003800200 */
.L_x_57:
[----:B------:R-:W-:Y:S05]  /*19f0*/  @!P0 BRA `(.L_x_59) ;  /* 0x0000000800908947 */ /* 0x000fea0003800000 */
[----:B--2-4-:R-:W-:Y:S01]  /*1a00*/  BAR.SYNC.DEFER_BLOCKING 0x0 ;  /* 0x0000000000007b1d */ /* 0x014fe20000010000 */
[----:B------:R-:W-:Y:S01]  /*1a10*/  ELECT P1, URZ, PT ;  /* 0x0000000000ff782f */ /* 0x000fe20003820000 */
[----:B------:R-:W-:Y:S01]  /*1a20*/  @!P3 IMAD.MOV.U32 R2, RZ, RZ, 0xc000 ;  /* 0x0000c000ff02b424 */ /* 0x000fe200078e00ff */
[----:B------:R-:W-:Y:S02]  /*1a30*/  UIADD3 UR16, UPT, UPT, UR8, 0x20000, URZ ;  /* 0x0002000008107890 */ /* 0x000fe4000fffe0ff */
[----:B------:R-:W-:Y:S01]  /*1a40*/  ISETP.LT.U32.AND P1, PT, R132, 0x20, P1 ;  /* 0x000000208400780c */ /* 0x000fe20000f21070 */
[----:B------:R-:W-:Y:S01]  /*1a50*/  UMOV UR19, UR7 ;  /* 0x0000000700137c82 */ /* 0x000fe20008000000 */
[----:B------:R-:W-:Y:S01]  /*1a60*/  ELECT P0, URZ, PT ;  /* 0x0000000000ff782f */ /* 0x000fe20003800000 */
[----:B------:R-:W-:-:S03]  /*1a70*/  ULOP3.LUT UR4, UR9, 0x1, URZ, 0xc0, !UPT ;  /* 0x0000000109047892 */ /* 0x000fc6000f8ec0ff */
[----:B------:R-:W-:Y:S01]  /*1a80*/  ISETP.LT.U32.AND P0, PT, R132, 0x40, P0 ;  /* 0x000000408400780c */ /* 0x000fe20000701070 */
[----:B------:R-:W-:Y:S02]  /*1a90*/  ULEA UR28, UR4, UR8, 0xe ;  /* 0x00000008041c7291 */ /* 0x000fe4000f8e70ff */
[----:B------:R-:W-:-:S04]  /*1aa0*/  ULEA UR30, UR4, UR12, 0x7 ;  /* 0x0000000c041e7291 */ /* 0x000fc8000f8e38ff */
[----:B------:R-:W-:Y:S01]  /*1ab0*/  VOTEU.ANY UP0, P1 ;  /* 0x0000000000ff7886 */ /* 0x000fe20000800100 */
[----:B------:R-:W-:-:S04]  /*1ac0*/  VOTEU.ANY UP2, P1 ;  /* 0x0000000000ff7886 */ /* 0x000fc80000840100 */
[----:B------:R-:W-:Y:S02]  /*1ad0*/  @UP0 UIADD3 UR17, UPT, UPT, UR8, 0x30000, URZ ;  /* 0x0003000008110890 */ /* 0x000fe4000fffe0ff */
[----:B------:R1:W-:Y:S01]  /*1ae0*/  @!P3 SYNCS.ARRIVE.TRANS64 RZ, [UR8+0x30000], R2 ;  /* 0x03000002ffffb9a7 */ /* 0x0003e20008000008 */
[----:B------:R-:W-:Y:S01]  /*1af0*/  @UP0 UMOV UR18, URZ ;  /* 0x000000ff00120c82 */ /* 0x000fe20008000000 */
[----:B------:R-:W-:Y:S01]  /*1b00*/  BAR.SYNC.DEFER_BLOCKING 0x0 ;  /* 0x0000000000007b1d */ /* 0x000fe20000010000 */
[----:B------:R-:W-:-:S05]  /*1b10*/  UISETP.NE.U32.AND UP0, UPT, UR9, URZ, UPT ;  /* 0x000000ff0900728c */ /* 0x000fca000bf05070 */
[----:B------:R-:W-:Y:S01]  /*1b20*/  VOTEU.ANY UP1, P0 ;  /* 0x0000000000ff7886 */ /* 0x000fe20000020100 */
[----:B------:R-:W-:-:S04]  /*1b30*/  VOTEU.ANY UP3, P0 ;  /* 0x0000000000ff7886 */ /* 0x000fc80000060100 */
[----:B------:R-:W-:Y:S01]  /*1b40*/  @UP1 UIADD3 UR29, UPT, UPT, UR8, 0x30000, URZ ;  /* 0x00030000081d1890 */ /* 0x000fe2000fffe0ff */
[----:B------:R-:W-:Y:S01]  /*1b50*/  @UP1 UMOV UR31, URZ ;  /* 0x000000ff001f1c82 */ /* 0x000fe20008000000 */
[----:B------:R1:W-:Y:S01]  /*1b60*/  @UP2 UTMALDG.2D [UR16], [UR20] ;  /* 0x00000010140025b4 */ /* 0x0003e20008008000 */
[----:B------:R2:W-:Y:S06]  /*1b70*/  MEMBAR.ALL.CTA ;  /* 0x0000000000007992 */ /* 0x0005ec0000008000 */
[----:B--2---:R-:W2:Y:S02]  /*1b80*/  FENCE.VIEW.ASYNC.S ;  /* 0x00000000000073c6 */ /* 0x004ea40000000000 */
[----:B--2---:R-:W-:Y:S06]  /*1b90*/  BAR.SYNC.DEFER_BLOCKING 0x0 ;  /* 0x0000000000007b1d */ /* 0x004fec0000010000 */
[----:B------:R1:W-:Y:S02]  /*1ba0*/  @UP3 UTMALDG.2D [UR28], [UR22] ;  /* 0x0000001c160035b4 */ /* 0x0003e40008008000 */
[----:B------:R-:W-:Y:S06]  /*1bb0*/  BAR.SYNC.DEFER_BLOCKING 0x0 ;  /* 0x0000000000007b1d */ /* 0x000fec0000010000 */
[----:B------:R-:W2:Y:S02]  /*1bc0*/  SYNCS.PHASECHK.TRANS64.TRYWAIT P0, [UR8+0x30000], RZ ;  /* 0x030000ffff0075a7 */ /* 0x000ea40008001108 */
[----:B-12---:R-:W-:Y:S05]  /*1bd0*/  @!P0 BRA `(.L_x_60) ;  /* 0x0000001000cc8947 */ /* 0x006fea0003800000 */
.L_x_78:
[----:B------:R-:W-:Y:S05]  /*1be0*/  BRA.U UP0, `(.L_x_61) ;  /* 0x0000000100787547 */ /* 0x000fea000b800000 */
[----:B------:R-:W-:Y:S02]  /*1bf0*/  USHF.R.U32.HI UR14, URZ, 0x4, UR16 ;  /* 0x00000004ff0e7899 */ /* 0x000fe40008011610 */
[----:B------:R-:W-:Y:S02]  /*1c00*/  USHF.R.U32.HI UR13, URZ, 0x4, UR8 ;  /* 0x00000004ff0d7899 */ /* 0x000fe40008011608 */
[----:B------:R-:W-:Y:S02]  /*1c10*/  USGXT.U32 UR14, UR14, 0xe ;  /* 0x0000000e0e0e789a */ /* 0x000fe40008000000 */
[----:B------:R-:W-:Y:S02]  /*1c20*/  USGXT.U32 UR13, UR13, 0xe ;  /* 0x0000000e0d0d789a */ /* 0x000fe40008000000 */
[----:B------:R-:W-:Y:S02]  /*1c30*/  UIADD3 UR32, UP0, UPT, UR14, 0x2, URZ ;  /* 0x000000020e207890 */ /* 0x000fe4000ff1e0ff */
[----:B------:R-:W-:Y:S01]  /*1c40*/  UIADD3 UR30, UP1, UPT, UR13, 0x4000100, URZ ;  /* 0x040001000d1e7890 */ /* 0x000fe2000ff3e0ff */
[----:B------:R-:W-:Y:S01]  /*1c50*/  UMOV UR4, URZ ;  /* 0x000000ff00047c82 */ /* 0x000fe20008000000 */
[----:B------:R-:W-:Y:S01]  /*1c60*/  UMOV UR5, URZ ;  /* 0x000000ff00057c82 */ /* 0x000fe20008000000 */
[----:B------:R-:W-:-:S02]  /*1c70*/  UIADD3.X UR33, UPT, UPT, UR4, 0x40004040, URZ, UP0, !UPT ;  /* 0x4000404004217890 */ /* 0x000fc400087fe4ff */
[----:B------:R-:W-:Y:S02]  /*1c80*/  UIADD3.X UR31, UPT, UPT, UR5, 0x40004040, URZ, UP1, !UPT ;  /* 0x40004040051f7890 */ /* 0x000fe40008ffe4ff */
[----:B------:R-:W-:Y:S02]  /*1c90*/  ULOP3.LUT UR4, UR13, 0x4000000, URZ, 0xfc, !UPT ;  /* 0x040000000d047892 */ /* 0x000fe4000f8efcff */
[----:B------:R-:W-:Y:S02]  /*1ca0*/  UIADD3.64 UR16, UPT, UPT, UR32, 0x2, URZ ;  /* 0x0000000220107897 */ /* 0x000fe4000fffe0ff */
[----:B------:R-:W-:Y:S02]  /*1cb0*/  UIADD3.64 UR18, UPT, UPT, UR30, 0x100, URZ ;  /* 0x000001001e127897 */ /* 0x000fe4000fffe0ff */
[----:B------:R-:W-:Y:S02]  /*1cc0*/  UIADD3.64 UR26, UPT, UPT, UR32, 0x4, URZ ;  /* 0x00000004201a7897 */ /* 0x000fe4000fffe0ff */
[----:B------:R-:W-:Y:S01]  /*1cd0*/  UIADD3.64 UR28, UPT, UPT, UR30, 0x200, URZ ;  /* 0x000002001e1c7897 */ /* 0x000fe2000fffe0ff */
[----:B------:R-:W-:Y:S01]  /*1ce0*/  UMOV UR34, 0x0 ;  /* 0x0000000000227882 */ /* 0x000fe20000000000 */
[----:B------:R-:W-:Y:S01]  /*1cf0*/  UMOV UR35, 0x8410010 ;  /* 0x0841001000237882 */ /* 0x000fe20000000000 */
[----:B------:R-:W-:Y:S01]  /*1d00*/  UMOV UR15, 0x40004040 ;  /* 0x40004040000f7882 */ /* 0x000fe20000000000 */
[----:B------:R-:W-:Y:S01]  /*1d10*/  UMOV UR5, 0x40004040 ;  /* 0x4000404000057882 */ /* 0x000fe20000000000 */
[----:B------:R-:W-:Y:S01]  /*1d20*/  UMOV UR36, 0x0 ;  /* 0x0000000000247882 */ /* 0x000fe20000000000 */
[----:B------:R-:W-:Y:S01]  /*1d30*/  UMOV UR37, 0x8410010 ;  /* 0x0841001000257882 */ /* 0x000fe20000000000 */
[----:B------:R-:W-:Y:S01]  /*1d40*/  UMOV UR38, 0x0 ;  /* 0x0000000000267882 */ /* 0x000fe20000000000 */
[----:B------:R-:W-:Y:S01]  /*1d50*/  UMOV UR39, 0x8410010 ;  /* 0x0841001000277882 */ /* 0x000fe20000000000 */
[----:B------:R1:W-:Y:S01]  /*1d60*/  UTCQMMA gdesc[UR14], gdesc[UR4], tmem[UR24], tmem[UR34], idesc[UR35], !UPT ;  /* 0x00ff22040e0075ea */ /* 0x0003e2000f800318 */
[----:B------:R-:W-:Y:S01]  /*1d70*/  UMOV UR40, 0x0 ;  /* 0x0000000000287882 */ /* 0x000fe20000000000 */
[----:B------:R-:W-:Y:S01]  /*1d80*/  UMOV UR41, 0x8410010 ;  /* 0x0841001000297882 */ /* 0x000fe20000000000 */
[----:B------:R1:W-:Y:S01]  /*1d90*/  UTCQMMA gdesc[UR32], gdesc[UR30], tmem[UR24], tmem[UR36], idesc[UR37], UPT ;  /* 0x00ff241e200075ea */ /* 0x0003e2000b800318 */
[----:B------:R1:W-:Y:S01]  /*1da0*/  UTCQMMA gdesc[UR16], gdesc[UR18], tmem[UR24], tmem[UR38], idesc[UR39], UPT ;  /* 0x00ff2612100075ea */ /* 0x0003e2000b800318 */
[----:B------:R1:W-:Y:S01]  /*1db0*/  UTCQMMA gdesc[UR26], gdesc[UR28], tmem[UR24], tmem[UR40], idesc[UR41], UPT ;  /* 0x00ff281c1a0075ea */ /* 0x0003e2000b800318 */
[----:B------:R-:W-:Y:S01]  /*1dc0*/  NOP ;  /* 0x0000000000007918 */ /* 0x000fe20000000000 */
.L_x_61:
[----:B------:R-:W-:Y:S01]  /*1dd0*/  ELECT P0, URZ, PT ;  /* 0x0000000000ff782f */ /* 0x000fe20003800000 */
[----:B-1----:R-:W-:Y:S01]  /*1de0*/  UMOV UR4, UR6 ;  /* 0x0000000600047c82 */ /* 0x002fe20008000000 */
[----:B------:R-:W-:Y:S02]  /*1df0*/  UMOV UR5, URZ ;  /* 0x000000ff00057c82 */ /* 0x000fe40008000000 */
[----:B------:R-:W-:-:S13]  /*1e00*/  ISETP.LT.U32.AND P0, PT, R132, 0x20, P0 ;  /* 0x000000208400780c */ /* 0x000fda0000701070 */
[----:B------:R-:W-:Y:S01]  /*1e10*/  VOTEU.ANY UP0, P0 ;  /* 0x0000000000ff7886 */ /* 0x000fe20000000100 */
[----:B------:R-:W-:Y:S01]  /*1e20*/  VOTEU.ANY UP1, P0 ;  /* 0x0000000000ff7886 */ /* 0x000fe20000020100 */
[----:B------:R-:W-:-:S03]  /*1e30*/  ISETP.GE.U32.AND P0, PT, R10, 0x81, PT ;  /* 0x000000810a00780c */ /* 0x000fc60003f06070 */
[----:B------:R-:W-:Y:S02]  /*1e40*/  @UP0 UMOV UR4, UR4 ;  /* 0x0000000400040c82 */ /* 0x000fe40008000000 */
[----:B------:R1:W-:Y:S01]  /*1e50*/  @UP1 UTCBAR [UR4], URZ ;  /* 0x000000ff040013e9 */ /* 0x0003e200080000ff */
[----:B------:R-:W-:Y:S06]  /*1e60*/  BAR.SYNC.DEFER_BLOCKING 0x0 ;  /* 0x0000000000007b1d */ /* 0x000fec0000010000 */
[----:B------:R-:W2:Y:S02]  /*1e70*/  SYNCS.PHASECHK.TRANS64.TRYWAIT P1, [UR8+0x30020], RZ ;  /* 0x030020ffff0075a7 */ /* 0x000ea40008021108 */
[----:B-12---:R-:W-:Y:S05]  /*1e80*/  @!P1 BRA `(.L_x_62) ;  /* 0x00000010002c9947 */ /* 0x006fea0003800000 */
.L_x_79:
[----:B------:R-:W-:Y:S01]  /*1e90*/  IMAD.MOV.U32 R2, RZ, RZ, RZ ;  /* 0x000000ffff027224 */ /* 0x000fe200078e00ff */
[----:B------:R-:W-:Y:S06]  /*1ea0*/  @!P0 BRA `(.L_x_59) ;  /* 0x0000000400648947 */ /* 0x000fec0003800000 */
[----:B------:R-:W1:Y:S01]  /*1eb0*/  LDCU UR25, c[0x0][0x3a0] ;  /* 0x00007400ff1977ac */ /* 0x000e620008000800 */
[----:B------:R-:W-:Y:S01]  /*1ec0*/  UMOV UR13, 0x1 ;  /* 0x00000001000d7882 */ /* 0x000fe20000000000 */
[----:B------:R-:W-:-:S05]  /*1ed0*/  UMOV UR6, 0x80 ;  /* 0x0000008000067882 */ /* 0x000fca0000000000 */
.L_x_66:
[----:B------:R-:W-:Y:S01]  /*1ee0*/  BAR.SYNC.DEFER_BLOCKING 0x0 ;  /* 0x0000000000007b1d */ /* 0x000fe20000010000 */
[----:B------:R-:W-:Y:S01]  /*1ef0*/  ULEA UR17, UR13, UR8, 0x3 ;  /* 0x000000080d117291 */ /* 0x000fe2000f8e18ff */
[----:B------:R-:W-:Y:S01]  /*1f00*/  @!P3 IMAD.MOV.U32 R3, RZ, RZ, 0xc000 ;  /* 0x0000c000ff03b424 */ /* 0x000fe200078e00ff */
[----:B------:R-:W-:Y:S01]  /*1f10*/  ELECT P1, URZ, PT ;  /* 0x0000000000ff782f */ /* 0x000fe20003820000 */
[----:B------:R-:W-:-:S03]  /*1f20*/  ULEA UR4, UR13, UR8, 0xe ;  /* 0x000000080d047291 */ /* 0x000fc6000f8e70ff */
[----:B------:R-:W-:Y:S02]  /*1f30*/  ISETP.LT.U32.AND P1, PT, R132, 0x20, P1 ;  /* 0x000000208400780c */ /* 0x000fe40000f21070 */
[----:B------:R-:W-:Y:S01]  /*1f40*/  ELECT P0, URZ, PT ;  /* 0x0000000000ff782f */ /* 0x000fe20003800000 */
[----:B------:R-:W-:-:S03]  /*1f50*/  UIADD3 UR4, UPT, UPT, UR4, 0x20000, URZ ;  /* 0x0002000004047890 */ /* 0x000fc6000fffe0ff */
[----:B------:R-:W-:Y:S01]  /*1f60*/  ISETP.LT.U32.AND P0, PT, R132, 0x40, P0 ;  /* 0x000000408400780c */ /* 0x000fe20000701070 */
[----:B------:R-:W-:Y:S02]  /*1f70*/  ULEA UR14, UR13, UR8, 0xf ;  /* 0x000000080d0e7291 */ /* 0x000fe4000f8e78ff */
[----:B------:R-:W-:Y:S01]  /*1f80*/  ULOP3.LUT UR15, UR9, 0x1, URZ, 0xc0, !UPT ;  /* 0x00000001090f7892 */ /* 0x000fe2000f8ec0ff */
[----:B------:R-:W-:-:S03]  /*1f90*/  UMOV UR31, UR6 ;  /* 0x00000006001f7c82 */ /* 0x000fc60008000000 */
[----:B------:R-:W-:Y:S01]  /*1fa0*/  ULEA UR28, UR15, UR14, 0xe ;  /* 0x0000000e0f1c7291 */ /* 0x000fe2000f8e70ff */
[----:B------:R-:W-:Y:S01]  /*1fb0*/  VOTEU.ANY UP0, P1 ;  /* 0x0000000000ff7886 */ /* 0x000fe20000800100 */
[----:B------:R-:W-:Y:S01]  /*1fc0*/  ULEA UR30, UR15, UR12, 0x7 ;  /* 0x0000000c0f1e7291 */ /* 0x000fe2000f8e38ff */
[----:B------:R2:W-:Y:S03]  /*1fd0*/  @!P3 SYNCS.ARRIVE.TRANS64 RZ, [UR17+0x30000], R3 ;  /* 0x03000003ffffb9a7 */ /* 0x0005e60008000011 */
[----:B------:R-:W-:Y:S01]  /*1fe0*/  VOTEU.ANY UP1, P0 ;  /* 0x0000000000ff7886 */ /* 0x000fe20000020100 */
[----:B------:R-:W-:Y:S01]  /*1ff0*/  @UP0 UIADD3 UR5, UPT, UPT, UR17, 0x30000, URZ ;  /* 0x0003000011050890 */ /* 0x000fe2000fffe0ff */
[----:B------:R-:W-:Y:S01]  /*2000*/  VOTEU.ANY UP0, P1 ;  /* 0x0000000000ff7886 */ /* 0x000fe20000800100 */
[----:B------:R-:W-:Y:S02]  /*2010*/  BAR.SYNC.DEFER_BLOCKING 0x0 ;  /* 0x0000000000007b1d */ /* 0x000fe40000010000 */
[----:B------:R-:W-:Y:S01]  /*2020*/  @UP1 UIADD3 UR29, UPT, UPT, UR17, 0x30000, URZ ;  /* 0x00030000111d1890 */ /* 0x000fe2000fffe0ff */
[----:B--2---:R-:W-:-:S03]  /*2030*/  IMAD.U32 R3, R2, -0x80000000, RZ ;  /* 0x8000000002037824 */ /* 0x004fc600078e00ff */
[----:B------:R-:W-:Y:S01]  /*2040*/  VOTEU.ANY UP1, P0 ;  /* 0x0000000000ff7886 */ /* 0x000fe20000020100 */
[----:B------:R2:W-:Y:S01]  /*2050*/  @UP0 UTMALDG.2D [UR4], [UR20] ;  /* 0x00000004140005b4 */ /* 0x0005e20008008000 */
[----:B------:R-:W-:Y:S01]  /*2060*/  UISETP.NE.U32.AND UP0, UPT, UR9, URZ, UPT ;  /* 0x000000ff0900728c */ /* 0x000fe2000bf05070 */
[----:B------:R4:W-:Y:S06]  /*2070*/  MEMBAR.ALL.CTA ;  /* 0x0000000000007992 */ /* 0x0009ec0000008000 */
[----:B----4-:R-:W4:Y:S02]  /*2080*/  FENCE.VIEW.ASYNC.S ;  /* 0x00000000000073c6 */ /* 0x010f240000000000 */
[----:B----4-:R-:W-:Y:S06]  /*2090*/  BAR.SYNC.DEFER_BLOCKING 0x0 ;  /* 0x0000000000007b1d */ /* 0x010fec0000010000 */
[----:B------:R2:W-:Y:S02]  /*20a0*/  @UP1 UTMALDG.2D [UR28], [UR22] ;  /* 0x0000001c160015b4 */ /* 0x0005e40008008000 */
[----:B------:R-:W-:Y:S06]  /*20b0*/  BAR.SYNC.DEFER_BLOCKING 0x0 ;  /* 0x0000000000007b1d */ /* 0x000fec0000010000 */
[----:B------:R-:W4:Y:S02]  /*20c0*/  SYNCS.PHASECHK.TRANS64.TRYWAIT P0, [UR17+0x30000], R3 ;  /* 0x03000003ff0075a7 */ /* 0x000f240008001111 */
[----:B--2-4-:R-:W-:Y:S05]  /*20d0*/  @!P0 BRA `(.L_x_63) ;  /* 0x0000000c00a48947 */ /* 0x014fea0003800000 */
.L_x_80:
        /* <DEDUP_REMOVED lines=11> */
[----:B------:R-:W-:Y:S02]  /*2190*/  UIADD3 UR28, UP0, UPT, UR18, 0x2, URZ ;  /* 0x00000002121c7890 */ /* 0x000fe4000ff1e0ff */
[----:B------:R-:W-:Y:S02]  /*21a0*/  UIADD3 UR30, UP1, UPT, UR26, 0x100, URZ ;  /* 0x000001001a1e7890 */ /* 0x000fe4000ff3e0ff */
[----:B------:R-:W-:Y:S02]  /*21b0*/  UIADD3 UR32, UP2, UPT, UR18, 0x4, URZ ;  /* 0x0000000412207890 */ /* 0x000fe4000ff5e0ff */
[----:B------:R-:W-:Y:S02]  /*21c0*/  UIADD3 UR34, UP3, UPT, UR26, 0x200, URZ ;  /* 0x000002001a227890 */ /* 0x000fe4000ff7e0ff */
[----:B------:R-:W-:-:S02]  /*21d0*/  ULOP3.LUT UR4, UR15, 0x4000000, URZ, 0xfc, !UPT ;  /* 0x040000000f047892 */ /* 0x000fc4000f8efcff */
[----:B------:R-:W-:Y:S02]  /*21e0*/  UIADD3.X UR29, UPT, UPT, UR19, URZ, URZ, UP0, !UPT ;  /* 0x000000ff131d7290 */ /* 0x000fe400087fe4ff */
[----:B------:R-:W-:Y:S02]  /*21f0*/  UIADD3.X UR31, UPT, UPT, UR27, URZ, URZ, UP1, !UPT ;  /* 0x000000ff1b1f7290 */ /* 0x000fe40008ffe4ff */
[----:B------:R-:W-:Y:S02]  /*2200*/  UIADD3.X UR33, UPT, UPT, UR19, URZ, URZ, UP2, !UPT ;  /* 0x000000ff13217290 */ /* 0x000fe400097fe4ff */
[----:B------:R-:W-:Y:S01]  /*2210*/  UIADD3.X UR35, UPT, UPT, UR27, URZ, URZ, UP3, !UPT ;  /* 0x000000ff1b237290 */ /* 0x000fe20009ffe4ff */
        /* <DEDUP_REMOVED lines=8> */
[----:B------:R2:W-:Y:S01]  /*22a0*/  UTCQMMA gdesc[UR14], gdesc[UR4], tmem[UR24], tmem[UR36], idesc[UR37], UPT ;  /* 0x00ff24040e0075ea */ /* 0x0005e2000b800318 */
[----:B------:R-:W-:Y:S01]  /*22b0*/  UMOV UR42, 0x0 ;  /* 0x00000000002a7882 */ /* 0x000fe20000000000 */
[----:B------:R-:W-:Y:S01]  /*22c0*/  UMOV UR43, 0x8410010 ;  /* 0x08410010002b7882 */ /* 0x000fe20000000000 */
[----:B------:R2:W-:Y:S01]  /*22d0*/  UTCQMMA gdesc[UR18], gdesc[UR26], tmem[UR24], tmem[UR38], idesc[UR39], UPT ;  /* 0x00ff261a120075ea */ /* 0x0005e2000b800318 */
[----:B------:R2:W-:Y:S01]  /*22e0*/  UTCQMMA gdesc[UR28], gdesc[UR30], tmem[UR24], tmem[UR40], idesc[UR41], UPT ;  /* 0x00ff281e1c0075ea */ /* 0x0005e2000b800318 */
[----:B------:R2:W-:Y:S01]  /*22f0*/  UTCQMMA gdesc[UR32], gdesc[UR34], tmem[UR24], tmem[UR42], idesc[UR43], UPT ;  /* 0x00ff2a22200075ea */ /* 0x0005e2000b800318 */
[----:B------:R-:W-:Y:S01]  /*2300*/  NOP ;  /* 0x0000000000007918 */ /* 0x000fe20000000000 */
.L_x_64:
[----:B------:R-:W-:Y:S01]  /*2310*/  ELECT P0, URZ, PT ;  /* 0x0000000000ff782f */ /* 0x000fe20003800000 */
[----:B--2---:R-:W-:-:S03]  /*2320*/  UIADD3 UR4, UPT, UPT, UR17, 0x30020, URZ ;  /* 0x0003002011047890 */ /* 0x004fc6000fffe0ff */
[----:B------:R-:W-:Y:S01]  /*2330*/  ISETP.LT.U32.AND P0, PT, R132, 0x20, P0 ;  /* 0x000000208400780c */ /* 0x000fe20000701070 */
[----:B------:R-:W-:-:S12]  /*2340*/  UMOV UR5, URZ ;  /* 0x000000ff00057c82 */ /* 0x000fd80008000000 */
[----:B------:R-:W-:Y:S01]  /*2350*/  VOTEU.ANY UP0, P0 ;  /* 0x0000000000ff7886 */ /* 0x000fe20000000100 */
[----:B------:R-:W-:-:S04]  /*2360*/  VOTEU.ANY UP1, P0 ;  /* 0x0000000000ff7886 */ /* 0x000fc80000020100 */
[----:B------:R-:W-:Y:S02]  /*2370*/  @UP0 UMOV UR4, UR4 ;  /* 0x0000000400040c82 */ /* 0x000fe40008000000 */
[----:B------:R2:W-:Y:S01]  /*2380*/  @UP1 UTCBAR [UR4], URZ ;  /* 0x000000ff040013e9 */ /* 0x0005e200080000ff */
[----:B------:R-:W-:Y:S06]  /*2390*/  BAR.SYNC.DEFER_BLOCKING 0x0 ;  /* 0x0000000000007b1d */ /* 0x000fec0000010000 */
[----:B------:R-:W4:Y:S02]  /*23a0*/  SYNCS.PHASECHK.TRANS64.TRYWAIT P0, [UR17+0x30020], R3 ;  /* 0x03002003ff0075a7 */ /* 0x000f240008001111 */
[----:B--2-4-:R-:W-:Y:S05]  /*23b0*/  @!P0 BRA `(.L_x_65) ;  /* 0x0000000800f88947 */ /* 0x014fea0003800000 */
.L_x_81:
[----:B------:R-:W-:Y:S02]  /*23c0*/  UIADD3 UR13, UPT, UPT, UR13, 0x1, URZ ;  /* 0x000000010d0d7890 */ /* 0x000fe4000fffe0ff */
[----:B------:R-:W-:Y:S02]  /*23d0*/  UIADD3 UR6, UPT, UPT, UR6, 0x80, URZ ;  /* 0x0000008006067890 */ /* 0x000fe4000fffe0ff */
[----:B------:R-:W-:-:S04]  /*23e0*/  UISETP.NE.U32.AND UP0, UPT, UR13, 0x4, UPT ;  /* 0x000000040d00788c */ /* 0x000fc8000bf05070 */
[----:B------:R-:W-:Y:S02]  /*23f0*/  USEL UR13, UR13, URZ, UP0 ;  /* 0x000000ff0d0d7287 */ /* 0x000fe40008000000 */
[----:B------:R-:W-:Y:S02]  /*2400*/  USEL UR4, URZ, 0x1, UP0 ;  /* 0x00000001ff047887 */ /* 0x000fe40008000000 */
[----:B-1----:R-:W-:-:S04]  /*2410*/  UISETP.GE.AND UP0, UPT, UR6, UR25, UPT ;  /* 0x000000190600728c */ /* 0x002fc8000bf06270 */
[----:B------:R-:W-:-:S05]  /*2420*/  LOP3.LUT R2, R2, UR4, RZ, 0x3c, !PT ;  /* 0x0000000402027c12 */ /* 0x000fca000f8e3cff */
[----:B------:R-:W-:Y:S05]  /*2430*/  BRA.U !UP0, `(.L_x_66) ;  /* 0xfffffff908a87547 */ /* 0x000fea000b83ffff */
.L_x_59:
[----:B--2-4-:R-:W-:Y:S06]  /*2440*/  BAR.SYNC.DEFER_BLOCKING 0x0 ;  /* 0x0000000000007b1d */ /* 0x014fec0000010000 */
[----:B------:R-:W-:Y:S04]  /*2450*/  BSSY.RECONVERGENT B3, `(.L_x_67) ;  /* 0x0000004000037945 */ /* 0x000fe80003800200 */
[----:B------:R-:W-:Y:S05]  /*2460*/  @P3 BRA `(.L_x_68) ;  /* 0x0000000000083947 */ /* 0x000fea0003800000 */
[----:B------:R-:W1:Y:S02]  /*2470*/  SYNCS.CCTL.IV [UR8+0x30000] ;  /* 0x03000000ff0079b1 */ /* 0x000e640008000008 */
[----:B-1----:R-:W1:Y:S02]  /*2480*/  SYNCS.CCTL.IV [UR8+0x30020] ;  /* 0x03002000ff0079b1 */ /* 0x002e640008000008 */
.L_x_68:
[----:B------:R-:W-:Y:S05]  /*2490*/  BSYNC.RECONVERGENT B3 ;  /* 0x0000000000037941 */ /* 0x000fea0003800200 */
.L_x_67:
[----:B-1----:R-:W-:Y:S06]  /*24a0*/  BAR.SYNC.DEFER_BLOCKING 0x0 ;  /* 0x0000000000007b1d */ /* 0x002fec0000010000 */
[----:B------:R-:W-:Y:S04]  /*24b0*/  BSSY.RECONVERGENT B3, `(.L_x_69) ;  /* 0x0000004000037945 */ /* 0x000fe80003800200 */
[----:B------:R-:W-:Y:S05]  /*24c0*/  @P3 BRA `(.L_x_70) ;  /* 0x0000000000083947 */ /* 0x000fea0003800000 */
[----:B------:R-:W1:Y:S02]  /*24d0*/  SYNCS.CCTL.IV [UR8+0x30008] ;  /* 0x03000800ff0079b1 */ /* 0x000e640008000008 */
[----:B-1----:R-:W1:Y:S02]  /*24e0*/  SYNCS.CCTL.IV [UR8+0x30028] ;  /* 0x03002800ff0079b1 */ /* 0x002e640008000008 */
.L_x_70:
[----:B------:R-:W-:Y:S05]  /*24f0*/  BSYNC.RECONVERGENT B3 ;  /* 0x0000000000037941 */ /* 0x000fea0003800200 */
.L_x_69:
[----:B-1----:R-:W-:Y:S06]  /*2500*/  BAR.SYNC.DEFER_BLOCKING 0x0 ;  /* 0x0000000000007b1d */ /* 0x002fec0000010000 */
[----:B------:R-:W-:Y:S04]  /*2510*/  BSSY.RECONVERGENT B3, `(.L_x_71) ;  /* 0x0000004000037945 */ /* 0x000fe80003800200 */
[----:B------:R-:W-:Y:S05]  /*2520*/  @P3 BRA `(.L_x_72) ;  /* 0x0000000000083947 */ /* 0x000fea0003800000 */
[----:B------:R-:W1:Y:S02]  /*2530*/  SYNCS.CCTL.IV [UR8+0x30010] ;  /* 0x03001000ff0079b1 */ /* 0x000e640008000008 */
[----:B-1----:R-:W1:Y:S02]  /*2540*/  SYNCS.CCTL.IV [UR8+0x30030] ;  /* 0x03003000ff0079b1 */ /* 0x002e640008000008 */
.L_x_72:
[----:B------:R-:W-:Y:S05]  /*2550*/  BSYNC.RECONVERGENT B3 ;  /* 0x0000000000037941 */ /* 0x000fea0003800200 */
.L_x_71:
[----:B-1----:R-:W-:Y:S06]  /*2560*/  BAR.SYNC.DEFER_BLOCKING 0x0 ;  /* 0x0000000000007b1d */ /* 0x002fec0000010000 */
[----:B------:R-:W-:Y:S04]  /*2570*/  BSSY.RECONVERGENT B3, `(.L_x_73) ;  /* 0x0000004000037945 */ /* 0x000fe80003800200 */
[----:B------:R-:W-:Y:S05]  /*2580*/  @P3 BRA `(.L_x_74) ;  /* 0x0000000000083947 */ /* 0x000fea0003800000 */
[----:B------:R-:W1:Y:S02]  /*2590*/  SYNCS.CCTL.IV [UR8+0x30018] ;  /* 0x03001800ff0079b1 */ /* 0x000e640008000008 */
[----:B-1----:R-:W1:Y:S02]  /*25a0*/  SYNCS.CCTL.IV [UR8+0x30038] ;  /* 0x03003800ff0079b1 */ /* 0x002e640008000008 */
.L_x_74:
[----:B------:R-:W-:Y:S05]  /*25b0*/  BSYNC.RECONVERGENT B3 ;  /* 0x0000000000037941 */ /* 0x000fea0003800200 */
.L_x_73:
[----:B------:R-:W-:Y:S01]  /*25c0*/  USHF.L.U32 UR4, UR9, 0x15, URZ ;  /* 0x0000001509047899 */ /* 0x000fe200080006ff */
[C---:B------:R-:W-:Y:S01]  /*25d0*/  IMAD.SHL.U32 R2, R0.reuse, 0x80, RZ ;  /* 0x0000008000027824 */ /* 0x040fe200078e00ff */
[----:B------:R-:W-:Y:S01]  /*25e0*/  USHF.L.U32 UR5, UR9, 0x5, URZ ;  /* 0x0000000509057899 */ /* 0x000fe200080006ff */
[----:B------:R-:W-:Y:S01]  /*25f0*/  IMAD.SHL.U32 R3, R0, 0x10, RZ ;  /* 0x0000001000037824 */ /* 0x000fe200078e00ff */
[----:B------:R-:W-:Y:S02]  /*2600*/  ULOP3.LUT UR4, UR4, 0x600000, URZ, 0xc0, !UPT ;  /* 0x0060000004047892 */ /* 0x000fe4000f8ec0ff */
[----:B------:R-:W-:Y:S01]  /*2610*/  ULOP3.LUT UR5, UR5, 0x80, URZ, 0xc0, !UPT ;  /* 0x0000008005057892 */ /* 0x000fe2000f8ec0ff */
[----:B------:R-:W-:Y:S02]  /*2620*/  LOP3.LUT R2, R2, 0x7f80, RZ, 0xc0, !PT ;  /* 0x00007f8002027812 */ /* 0x000fe400078ec0ff */
[----:B------:R-:W-:Y:S01]  /*2630*/  ELECT P0, URZ, PT ;  /* 0x0000000000ff782f */ /* 0x000fe20003800000 */
[----:B------:R-:W-:Y:S01]  /*2640*/  UIADD3 UR4, UPT, UPT, UR5, UR4, UR24 ;  /* 0x0000000405047290 */ /* 0x000fe2000fffe018 */
[----:B------:R-:W-:Y:S01]  /*2650*/  LOP3.LUT R2, R2, 0x70, R3, 0xf8, !PT ;  /* 0x0000007002027812 */ /* 0x000fe200078ef803 */
[----:B------:R-:W-:Y:S01]  /*2660*/  ULOP3.LUT UR9, UR9, 0x1, URZ, 0xc0, !UPT ;  /* 0x0000000109097892 */ /* 0x000fe2000f8ec0ff */
[----:B------:R-:W-:Y:S01]  /*2670*/  ISETP.LT.U32.AND P0, PT, R132, 0x40, P0 ;  /* 0x000000408400780c */ /* 0x000fe20000701070 */
[----:B------:R-:W-:Y:S01]  /*2680*/  UMOV UR6, UR7 ;  /* 0x0000000700067c82 */ /* 0x000fe20008000000 */
[C---:B------:R-:W-:Y:S01]  /*2690*/  LOP3.LUT R0, R2.reuse, 0x10, RZ, 0x3c, !PT ;  /* 0x0000001002007812 */ /* 0x040fe200078e3cff */
[----:B------:R-:W-:Y:S01]  /*26a0*/  ULEA UR5, UR9, UR12, 0x7 ;  /* 0x0000000c09057291 */ /* 0x000fe2000f8e38ff */
[----:B------:R-:W-:-:S02]  /*26b0*/  LOP3.LUT R3, R2, 0x20, RZ, 0x3c, !PT ;  /* 0x0000002002037812 */ /* 0x000fc400078e3cff */
[----:B---3--:R-:W2:Y:S01]  /*26c0*/  LDTM.x128 R4, tmem[UR4] ;  /* 0x00000004000479ee */ /* 0x008ea200083c0000 */
[----:B------:R-:W-:Y:S01]  /*26d0*/  NOP ;  /* 0x0000000000007918 */ /* 0x000fe20000000000 */
[----:B------:R-:W-:-:S05]  /*26e0*/  ULEA UR4, UR9, UR8, 0xe ;  /* 0x0000000809047291 */ /* 0x000fca000f8e70ff */
[----:B--2---:R-:W-:Y:S01]  /*26f0*/  VOTEU.ANY UP1, P0 ;  /* 0x0000000000ff7886 */ /* 0x004fe20000020100 */
[----:B------:R-:W-:Y:S01]  /*2700*/  VOTEU.ANY UP0, P0 ;  /* 0x0000000000ff7886 */ /* 0x000fe20000000100 */
[----:B------:R-:W-:Y:S02]  /*2710*/  F2FP.SATFINITE.E4M3.F32.PACK_AB_MERGE_C R6, R7, R6, RZ ;  /* 0x000000060706723e */ /* 0x000fe400048070ff */
[----:B------:R-:W-:Y:S02]  /*2720*/  F2FP.SATFINITE.E4M3.F32.PACK_AB_MERGE_C R10, R11, R10, RZ ;  /* 0x0000000a0b0a723e */ /* 0x000fe400048070ff */
[----:B------:R-:W-:Y:S02]  /*2730*/  F2FP.SATFINITE.E4M3.F32.PACK_AB_MERGE_C R14, R15, R14, RZ ;  /* 0x0000000e0f0e723e */ /* 0x000fe400048070ff */
[----:B------:R-:W-:Y:S02]  /*2740*/  F2FP.SATFINITE.E4M3.F32.PACK_AB_MERGE_C R7, R19, R18, RZ ;  /* 0x000000121307723e */ /* 0x000fe400048070ff */
[----:B------:R-:W-:-:S02]  /*2750*/  F2FP.SATFINITE.E4M3.F32.PACK_AB_MERGE_C R22, R23, R22, RZ ;  /* 0x000000161716723e */ /* 0x000fc400048070ff */
[----:B------:R-:W-:Y:S02]  /*2760*/  F2FP.SATFINITE.E4M3.F32.PACK_AB_MERGE_C R26, R27, R26, RZ ;  /* 0x0000001a1b1a723e */ /* 0x000fe400048070ff */
        /* <DEDUP_REMOVED lines=11> */
[----:B------:R-:W-:Y:S02]  /*2820*/  F2FP.SATFINITE.E4M3.F32.PACK_AB_MERGE_C R4, R5, R4, R6 ;  /* 0x000000040504723e */ /* 0x000fe40004807006 */
[----:B------:R-:W-:Y:S02]  /*2830*/  F2FP.SATFINITE.E4M3.F32.PACK_AB_MERGE_C R74, R75, R74, RZ ;  /* 0x0000004a4b4a723e */ /* 0x000fe400048070ff */
[----:B------:R-:W-:Y:S02]  /*2840*/  F2FP.SATFINITE.E4M3.F32.PACK_AB_MERGE_C R78, R79, R78, RZ ;  /* 0x0000004e4f4e723e */ /* 0x000fe400048070ff */
[----:B------:R-:W-:Y:S02]  /*2850*/  F2FP.SATFINITE.E4M3.F32.PACK_AB_MERGE_C R82, R83, R82, RZ ;  /* 0x000000525352723e */ /* 0x000fe400048070ff */
[----:B------:R-:W-:Y:S02]  /*2860*/  F2FP.SATFINITE.E4M3.F32.PACK_AB_MERGE_C R86, R87, R86, RZ ;  /* 0x000000565756723e */ /* 0x000fe400048070ff */
[----:B------:R-:W-:-:S02]  /*2870*/  F2FP.SATFINITE.E4M3.F32.PACK_AB_MERGE_C R5, R9, R8, R10 ;  /* 0x000000080905723e */ /* 0x000fc4000480700a */
[----:B------:R-:W-:Y:S02]  /*2880*/  F2FP.SATFINITE.E4M3.F32.PACK_AB_MERGE_C R6, R13, R12, R14 ;  /* 0x0000000c0d06723e */ /* 0x000fe4000480700e */
[----:B------:R-:W-:Y:S02]  /*2890*/  F2FP.SATFINITE.E4M3.F32.PACK_AB_MERGE_C R7, R17, R16, R7 ;  /* 0x000000101107723e */ /* 0x000fe40004807007 */
[----:B------:R-:W-:Y:S02]  /*28a0*/  F2FP.SATFINITE.E4M3.F32.PACK_AB_MERGE_C R20, R21, R20, R22 ;  /* 0x000000141514723e */ /* 0x000fe40004807016 */
[----:B------:R-:W-:Y:S01]  /*28b0*/  F2FP.SATFINITE.E4M3.F32.PACK_AB_MERGE_C R90, R91, R90, RZ ;  /* 0x0000005a5b5a723e */ /* 0x000fe200048070ff */
[----:B-1----:R1:W-:Y:S01]  /*28c0*/  STS.128 [R2+UR8], R4 ;  /* 0x0000000402007988 */ /* 0x0023e20008000c08 */
[----:B------:R-:W-:Y:S02]  /*28d0*/  F2FP.SATFINITE.E4M3.F32.PACK_AB_MERGE_C R94, R95, R94, RZ ;  /* 0x0000005e5f5e723e */ /* 0x000fe400048070ff */
[----:B------:R-:W-:-:S02]  /*28e0*/  F2FP.SATFINITE.E4M3.F32.PACK_AB_MERGE_C R98, R99, R98, RZ ;  /* 0x000000626362723e */ /* 0x000fc400048070ff */
[----:B------:R-:W-:Y:S02]  /*28f0*/  F2FP.SATFINITE.E4M3.F32.PACK_AB_MERGE_C R102, R103, R102, RZ ;  /* 0x000000666766723e */ /* 0x000fe400048070ff */
[----:B------:R-:W-:Y:S02]  /*2900*/  F2FP.SATFINITE.E4M3.F32.PACK_AB_MERGE_C R21, R25, R24, R26 ;  /* 0x000000181915723e */ /* 0x000fe4000480701a */
[----:B------:R-:W-:Y:S02]  /*2910*/  F2FP.SATFINITE.E4M3.F32.PACK_AB_MERGE_C R22, R29, R28, R30 ;  /* 0x0000001c1d16723e */ /* 0x000fe4000480701e */
[----:B------:R-:W-:Y:S02]  /*2920*/  F2FP.SATFINITE.E4M3.F32.PACK_AB_MERGE_C R23, R33, R32, R23 ;  /* 0x000000202117723e */ /* 0x000fe40004807017 */
[----:B------:R-:W-:Y:S02]  /*2930*/  F2FP.SATFINITE.E4M3.F32.PACK_AB_MERGE_C R36, R37, R36, R38 ;  /* 0x000000242524723e */ /* 0x000fe40004807026 */
[----:B------:R-:W-:Y:S01]  /*2940*/  F2FP.SATFINITE.E4M3.F32.PACK_AB_MERGE_C R106, R107, R106, RZ ;  /* 0x0000006a6b6a723e */ /* 0x000fe200048070ff */
[----:B------:R1:W-:Y:S01]  /*2950*/  STS.128 [R0+UR8], R20 ;  /* 0x0000001400007988 */ /* 0x0003e20008000c08 */
[----:B------:R-:W-:-:S02]  /*2960*/  F2FP.SATFINITE.E4M3.F32.PACK_AB_MERGE_C R110, R111, R110, RZ ;  /* 0x0000006e6f6e723e */ /* 0x000fc400048070ff */
[----:B------:R-:W-:Y:S02]  /*2970*/  F2FP.SATFINITE.E4M3.F32.PACK_AB_MERGE_C R114, R115, R114, RZ ;  /* 0x000000727372723e */ /* 0x000fe400048070ff */
[----:B------:R-:W-:Y:S02]  /*2980*/  F2FP.SATFINITE.E4M3.F32.PACK_AB_MERGE_C R118, R119, R118, RZ ;  /* 0x000000767776723e */ /* 0x000fe400048070ff */
[----:B------:R-:W-:Y:S02]  /*2990*/  F2FP.SATFINITE.E4M3.F32.PACK_AB_MERGE_C R37, R41, R40, R42 ;  /* 0x000000282925723e */ /* 0x000fe4000480702a */
[----:B------:R-:W-:Y:S02]  /*29a0*/  F2FP.SATFINITE.E4M3.F32.PACK_AB_MERGE_C R38, R45, R44, R46 ;  /* 0x0000002c2d26723e */ /* 0x000fe4000480702e */
[----:B------:R-:W-:Y:S02]  /*29b0*/  F2FP.SATFINITE.E4M3.F32.PACK_AB_MERGE_C R39, R49, R48, R50 ;  /* 0x000000303127723e */ /* 0x000fe40004807032 */
[----:B------:R-:W-:-:S02]  /*29c0*/  F2FP.SATFINITE.E4M3.F32.PACK_AB_MERGE_C R52, R53, R52, R54 ;  /* 0x000000343534723e */ /* 0x000fc40004807036 */
[----:B------:R-:W-:Y:S01]  /*29d0*/  F2FP.SATFINITE.E4M3.F32.PACK_AB_MERGE_C R122, R123, R122, RZ ;  /* 0x0000007a7b7a723e */ /* 0x000fe200048070ff */
[----:B------:R1:W-:Y:S01]  /*29e0*/  STS.128 [R3+UR8], R36 ;  /* 0x0000002403007988 */ /* 0x0003e20008000c08 */
[----:B------:R-:W-:Y:S02]  /*29f0*/  F2FP.SATFINITE.E4M3.F32.PACK_AB_MERGE_C R126, R127, R126, RZ ;  /* 0x0000007e7f7e723e */ /* 0x000fe400048070ff */
[----:B------:R-:W-:Y:S02]  /*2a00*/  F2FP.SATFINITE.E4M3.F32.PACK_AB_MERGE_C R130, R131, R130, RZ ;  /* 0x000000828382723e */ /* 0x000fe400048070ff */
[----:B------:R-:W-:Y:S02]  /*2a10*/  F2FP.SATFINITE.E4M3.F32.PACK_AB_MERGE_C R53, R57, R56, R58 ;  /* 0x000000383935723e */ /* 0x000fe4000480703a */
[----:B------:R-:W-:Y:S02]  /*2a20*/  F2FP.SATFINITE.E4M3.F32.PACK_AB_MERGE_C R54, R61, R60, R62 ;  /* 0x0000003c3d36723e */ /* 0x000fe4000480703e */
[----:B------:R-:W-:-:S02]  /*2a30*/  F2FP.SATFINITE.E4M3.F32.PACK_AB_MERGE_C R55, R65, R64, R66 ;  /* 0x000000404137723e */ /* 0x000fc40004807042 */
[----:B------:R-:W-:Y:S02]  /*2a40*/  F2FP.SATFINITE.E4M3.F32.PACK_AB_MERGE_C R68, R69, R68, R70 ;  /* 0x000000444544723e */ /* 0x000fe40004807046 */
[----:B------:R-:W-:Y:S02]  /*2a50*/  LOP3.LUT R8, R2, 0x30, RZ, 0x3c, !PT ;  /* 0x0000003002087812 */ /* 0x000fe400078e3cff */
[----:B------:R-:W-:Y:S02]  /*2a60*/  F2FP.SATFINITE.E4M3.F32.PACK_AB_MERGE_C R69, R73, R72, R74 ;  /* 0x000000484945723e */ /* 0x000fe4000480704a */
[----:B------:R-:W-:Y:S01]  /*2a70*/  F2FP.SATFINITE.E4M3.F32.PACK_AB_MERGE_C R70, R77, R76, R78 ;  /* 0x0000004c4d46723e */ /* 0x000fe2000480704e */
[----:B------:R1:W-:Y:S01]  /*2a80*/  STS.128 [R8+UR8], R52 ;  /* 0x0000003408007988 */ /* 0x0003e20008000c08 */
[----:B------:R-:W-:Y:S02]  /*2a90*/  F2FP.SATFINITE.E4M3.F32.PACK_AB_MERGE_C R71, R81, R80, R82 ;  /* 0x000000505147723e */ /* 0x000fe40004807052 */
[----:B------:R-:W-:-:S02]  /*2aa0*/  F2FP.SATFINITE.E4M3.F32.PACK_AB_MERGE_C R84, R85, R84, R86 ;  /* 0x000000545554723e */ /* 0x000fc40004807056 */
[C---:B------:R-:W-:Y:S02]  /*2ab0*/  LOP3.LUT R9, R2.reuse, 0x40, RZ, 0x3c, !PT ;  /* 0x0000004002097812 */ /* 0x040fe400078e3cff */
[----:B------:R-:W-:Y:S02]  /*2ac0*/  F2FP.SATFINITE.E4M3.F32.PACK_AB_MERGE_C R85, R89, R88, R90 ;  /* 0x000000585955723e */ /* 0x000fe4000480705a */
[----:B------:R-:W-:Y:S01]  /*2ad0*/  F2FP.SATFINITE.E4M3.F32.PACK_AB_MERGE_C R86, R93, R92, R94 ;  /* 0x0000005c5d56723e */ /* 0x000fe2000480705e */
[----:B------:R1:W-:Y:S01]  /*2ae0*/  STS.128 [R9+UR8], R68 ;  /* 0x0000004409007988 */ /* 0x0003e20008000c08 */
[----:B------:R-:W-:Y:S02]  /*2af0*/  F2FP.SATFINITE.E4M3.F32.PACK_AB_MERGE_C R87, R97, R96, R98 ;  /* 0x000000606157723e */ /* 0x000fe40004807062 */
[----:B------:R-:W-:Y:S02]  /*2b00*/  F2FP.SATFINITE.E4M3.F32.PACK_AB_MERGE_C R100, R101, R100, R102 ;  /* 0x000000646564723e */ /* 0x000fe40004807066 */
[----:B------:R-:W-:-:S02]  /*2b10*/  LOP3.LUT R10, R2, 0x50, RZ, 0x3c, !PT ;  /* 0x00000050020a7812 */ /* 0x000fc400078e3cff */
[----:B------:R-:W-:Y:S02]  /*2b20*/  F2FP.SATFINITE.E4M3.F32.PACK_AB_MERGE_C R101, R105, R104, R106 ;  /* 0x000000686965723e */ /* 0x000fe4000480706a */
[----:B------:R-:W-:Y:S01]  /*2b30*/  F2FP.SATFINITE.E4M3.F32.PACK_AB_MERGE_C R102, R109, R108, R110 ;  /* 0x0000006c6d66723e */ /* 0x000fe2000480706e */
[----:B------:R1:W-:Y:S01]  /*2b40*/  STS.128 [R10+UR8], R84 ;  /* 0x000000540a007988 */ /* 0x0003e20008000c08 */
[----:B------:R-:W-:Y:S02]  /*2b50*/  F2FP.SATFINITE.E4M3.F32.PACK_AB_MERGE_C R103, R113, R112, R114 ;  /* 0x000000707167723e */ /* 0x000fe40004807072 */
[----:B------:R-:W-:Y:S02]  /*2b60*/  F2FP.SATFINITE.E4M3.F32.PACK_AB_MERGE_C R116, R117, R116, R118 ;  /* 0x000000747574723e */ /* 0x000fe40004807076 */
[----:B------:R-:W-:Y:S02]  /*2b70*/  LOP3.LUT R11, R2, 0x60, RZ, 0x3c, !PT ;  /* 0x00000060020b7812 */ /* 0x000fe400078e3cff */
[----:B------:R-:W-:-:S02]  /*2b80*/  F2FP.SATFINITE.E4M3.F32.PACK_AB_MERGE_C R117, R121, R120, R122 ;  /* 0x000000787975723e */ /* 0x000fc4000480707a */
[----:B------:R-:W-:Y:S01]  /*2b90*/  F2FP.SATFINITE.E4M3.F32.PACK_AB_MERGE_C R118, R125, R124, R126 ;  /* 0x0000007c7d76723e */ /* 0x000fe2000480707e */
[----:B------:R1:W-:Y:S01]  /*2ba0*/  STS.128 [R11+UR8], R100 ;  /* 0x000000640b007988 */ /* 0x0003e20008000c08 */
[----:B------:R-:W-:Y:S02]  /*2bb0*/  F2FP.SATFINITE.E4M3.F32.PACK_AB_MERGE_C R119, R129, R128, R130 ;  /* 0x000000808177723e */ /* 0x000fe40004807082 */
[----:B------:R-:W-:-:S05]  /*2bc0*/  LOP3.LUT R12, R2, 0x70, RZ, 0x3c, !PT ;  /* 0x00000070020c7812 */ /* 0x000fca00078e3cff */
[----:B------:R1:W-:Y:S01]  /*2bd0*/  STS.128 [R12+UR8], R116 ;  /* 0x000000740c007988 */ /* 0x0003e20008000c08 */
[----:B------:R2:W-:Y:S06]  /*2be0*/  MEMBAR.ALL.CTA ;  /* 0x0000000000007992 */ /* 0x0005ec0000008000 */
[----:B--2---:R-:W2:Y:S02]  /*2bf0*/  FENCE.VIEW.ASYNC.S ;  /* 0x00000000000073c6 */ /* 0x004ea40000000000 */
[----:B--2---:R-:W-:Y:S06]  /*2c00*/  BAR.SYNC.DEFER_BLOCKING 0x0 ;  /* 0x0000000000007b1d */ /* 0x004fec0000010000 */
[----:B------:R1:W-:Y:S01]  /*2c10*/  @UP1 UTMASTG.2D [UR4], [UR10] ;  /* 0x000000040a0013b5 */ /* 0x0003e20008008000 */
[----:B------:R0:W-:Y:S01]  /*2c20*/  UTMACMDFLUSH ;  /* 0x00000000000079b7 */ /* 0x0001e20000000000 */
[----:B------:R-:W-:-:S04]  /*2c30*/  DEPBAR.LE SB0, 0x0 ;  /* 0x000080000000791a */ /* 0x000fc80000000000 */
[----:B------:R-:W-:Y:S08]  /*2c40*/  BAR.SYNC.DEFER_BLOCKING 0x0 ;  /* 0x0000000000007b1d */ /* 0x000ff00000010000 */
[----:B------:R-:W-:Y:S06]  /*2c50*/  BAR.SYNC.DEFER_BLOCKING 0x0 ;  /* 0x0000000000007b1d */ /* 0x000fec0000010000 */
[----:B-1----:R-:W-:Y:S05]  /*2c60*/  @P2 BRA `(.L_x_75) ;  /* 0x0000000000a02947 */ /* 0x002fea0003800000 */
[----:B------:R-:W1:Y:S01]  /*2c70*/  S2UR UR5, SR_CgaCtaId ;  /* 0x00000000000579c3 */ /* 0x000e620000008800 */
[----:B------:R-:W-:Y:S01]  /*2c80*/  NOP ;  /* 0x0000000000007918 */ /* 0x000fe20000000000 */
[----:B------:R-:W-:Y:S01]  /*2c90*/  UMOV UR4, 0x50 ;  /* 0x0000005000047882 */ /* 0x000fe20000000000 */
[----:B------:R-:W-:Y:S02]  /*2ca0*/  IMAD.U32 R0, RZ, RZ, UR24 ;  /* 0x00000018ff007e24 */ /* 0x000fe4000f8e00ff */
[----:B------:R-:W-:Y:S02]  /*2cb0*/  IMAD.MOV.U32 R3, RZ, RZ, 0xff ;  /* 0x000000ffff037424 */ /* 0x000fe400078e00ff */
[----:B------:R-:W-:Y:S01]  /*2cc0*/  IMAD.MOV.U32 R7, RZ, RZ, 0x1 ;  /* 0x00000001ff077424 */ /* 0x000fe200078e00ff */
[----:B------:R-:W-:-:S04]  /*2cd0*/  LOP3.LUT R0, R0, 0xffff, RZ, 0xc0, !PT ;  /* 0x0000ffff00007812 */ /* 0x000fc800078ec0ff */
[----:B------:R-:W-:-:S05]  /*2ce0*/  SHF.R.U32.HI R0, RZ, 0x5, R0 ;  /* 0x00000005ff007819 */ /* 0x000fca0000011600 */
[----:B------:R-:W-:Y:S01]  /*2cf0*/  VIADD R2, R0, 0x10 ;  /* 0x0000001000027836 */ /* 0x000fe20000000000 */
[----:B------:R-:W-:Y:S01]  /*2d00*/  SHF.L.U32 R0, R3, R0, RZ ;  /* 0x0000000003007219 */ /* 0x000fe200000006ff */
[----:B-1----:R-:W-:-:S03]  /*2d10*/  ULEA UR6, UR5, UR4, 0x18 ;  /* 0x0000000405067291 */ /* 0x002fc6000f8ec0ff */
[----:B------:R-:W-:-:S04]  /*2d20*/  SHF.L.U32 R3, R7, R2, RZ ;  /* 0x0000000207037219 */ /* 0x000fc800000006ff */
[----:B------:R-:W-:Y:S02]  /*2d30*/  LOP3.LUT R0, R3, R0, RZ, 0xfc, !PT ;  /* 0x0000000003007212 */ /* 0x000fe400078efcff */
[----:B------:R-:W1:Y:S02]  /*2d40*/  LDS R5, [UR6] ;  /* 0x00000006ff057984 */ /* 0x000e640008000800 */
[C---:B------:R-:W-:Y:S02]  /*2d50*/  LOP3.LUT R2, R0.reuse, 0xffff, RZ, 0xc0, !PT ;  /* 0x0000ffff00027812 */ /* 0x040fe400078ec0ff */
[----:B-1----:R-:W-:-:S04]  /*2d60*/  LOP3.LUT R3, R0, 0xffff, R5, 0x80, !PT ;  /* 0x0000ffff00037812 */ /* 0x002fc800078e8005 */
[----:B------:R-:W-:-:S13]  /*2d70*/  ISETP.NE.AND P0, PT, R3, R2, PT ;  /* 0x000000020300720c */ /* 0x000fda0003f05270 */
[----:B------:R-:W-:Y:S05]  /*2d80*/  @P0 BRA `(.L_x_76) ;  /* 0x0000000000500947 */ /* 0x000fea0003800000 */
[----:B------:R-:W-:Y:S02]  /*2d90*/  SHF.R.U32.HI R5, RZ, 0x10, R5 ;  /* 0x00000010ff057819 */ /* 0x000fe40000011605 */
[----:B------:R-:W-:-:S04]  /*2da0*/  SHF.R.U32.HI R2, RZ, 0x10, R0 ;  /* 0x00000010ff027819 */ /* 0x000fc80000011600 */
[----:B------:R-:W-:-:S04]  /*2db0*/  LOP3.LUT R5, R5, R2, RZ, 0xc0, !PT ;  /* 0x0000000205057212 */ /* 0x000fc800078ec0ff */
[----:B------:R-:W-:-:S13]  /*2dc0*/  ISETP.NE.AND P0, PT, R5, R2, PT ;  /* 0x000000020500720c */ /* 0x000fda0003f05270 */
[----:B------:R-:W-:Y:S05]  /*2dd0*/  @P0 BRA `(.L_x_77) ;  /* 0x0000000000300947 */ /* 0x000fea0003800000 */
[----:B------:R-:W-:Y:S01]  /*2de0*/  R2UR UR4, R0 ;  /* 0x00000000000472ca */ /* 0x000fe200000e0000 */
[----:B------:R-:W-:Y:S01]  /*2df0*/  VOTEU.ANY UR5, UPT, PT ;  /* 0x0000000000057886 */ /* 0x000fe200038e0100 */
[----:B------:R-:W1:Y:S01]  /*2e00*/  S2R R0, SR_LANEID ;  /* 0x0000000000007919 */ /* 0x000e620000000000 */
[----:B------:R-:W-:-:S10]  /*2e10*/  UFLO.U32 UR5, UR5 ;  /* 0x00000005000572bd */ /* 0x000fd400080e0000 */
[----:B------:R-:W-:-:S06]  /*2e20*/  ULOP3.LUT UR4, URZ, UR4, URZ, 0x33, !UPT ;  /* 0x00000004ff047292 */ /* 0x000fcc000f8e33ff */
[----:B------:R-:W-:-:S04]  /*2e30*/  IMAD.U32 R2, RZ, RZ, UR4 ;  /* 0x00000004ff027e24 */ /* 0x000fc8000f8e00ff */
[----:B------:R-:W2:Y:S02]  /*2e40*/  REDUX UR7, R2 ;  /* 0x00000000020773c4 */ /* 0x000ea40000000000 */
[----:B------:R3:W-:Y:S01]  /*2e50*/  UTCATOMSWS.AND URZ, UR4 ;  /* 0x0000000400ff79e3 */ /* 0x0007e20008000000 */
[----:B-1----:R-:W-:Y:S01]  /*2e60*/  ISETP.EQ.U32.AND P0, PT, R0, UR5, PT ;  /* 0x0000000500007c0c */ /* 0x002fe2000bf02070 */
[----:B--2---:R-:W-:-:S12]  /*2e70*/  IMAD.U32 R0, RZ, RZ, UR7 ;  /* 0x00000007ff007e24 */ /* 0x004fd8000f8e00ff */
[----:B------:R3:W-:Y:S01]  /*2e80*/  @P0 ATOMS.AND RZ, [UR6], R0 ;  /* 0x00000000ffff098c */ /* 0x0007e2000a800006 */
[----:B------:R-:W-:Y:S05]  /*2e90*/  BRA `(.L_x_75) ;  /* 0x0000000000147947 */ /* 0x000fea0003800000 */
.L_x_77:
[----:B------:R-:W-:-:S07]  /*2ea0*/  MOV R2, 0x2ec0 ;  /* 0x00002ec000027802 */ /* 0x000fce0000000f00 */
[----:B------:R-:W-:Y:S05]  /*2eb0*/  CALL.REL.NOINC `($__internal_0_$__cuda_sm10x_tcgen05_guardrail_trap_col_being_dealloced_not_returned_by_alloc) ;  /* 0x0000000000447944 */ /* 0x000fea0003c00000 */
[----:B------:R-:W-:Y:S05]  /*2ec0*/  BRA `(.L_x_75) ;  /* 0x0000000000087947 */ /* 0x000fea0003800000 */
.L_x_76:
[----:B------:R-:W-:-:S07]  /*2ed0*/  MOV R2, 0x2ef0 ;  /* 0x00002ef000027802 */ /* 0x000fce0000000f00 */
[----:B------:R-:W-:Y:S05]  /*2ee0*/  CALL.REL.NOINC `($__internal_2_$__cuda_sm10x_tcgen05_guardrail_trap_unallocated_columns_being_dealloced) ;  /* 0x0000000000507944 */ /* 0x000fea0003c00000 */
.L_x_75:
[----:B------:R-:W-:Y:S01]  /*2ef0*/  NOP ;  /* 0x0000000000007918 */ /* 0x000fe20000000000 */
[----:B---3--:R-:W-:Y:S05]  /*2f00*/  EXIT ;  /* 0x000000000000794d */ /* 0x008fea0003800000 */
.L_x_60:
[----:B------:R-:W1:Y:S02]  /*2f10*/  SYNCS.PHASECHK.TRANS64.TRYWAIT P0, [UR8+0x30000], RZ ;  /* 0x030000ffff0075a7 */ /* 0x000e640008001108 */
[----:B-1----:R-:W-:Y:S05]  /*2f20*/  @!P0 BRA `(.L_x_60) ;  /* 0xfffffffc00f88947 */ /* 0x002fea000383ffff */
[----:B------:R-:W-:Y:S05]  /*2f30*/  BRA `(.L_x_78) ;  /* 0xffffffec00287947 */ /* 0x000fea000383ffff */
.L_x_62:
[----:B------:R-:W1:Y:S02]  /*2f40*/  SYNCS.PHASECHK.TRANS64.TRYWAIT P1, [UR8+0x30020], RZ ;  /* 0x030020ffff0075a7 */ /* 0x000e640008021108 */
[----:B-1----:R-:W-:Y:S05]  /*2f50*/  @!P1 BRA `(.L_x_62) ;  /* 0xfffffffc00f89947 */ /* 0x002fea000383ffff */
[----:B------:R-:W-:Y:S05]  /*2f60*/  BRA `(.L_x_79) ;  /* 0xffffffec00c87947 */ /* 0x000fea000383ffff */
.L_x_63:
[----:B------:R-:W2:Y:S02]  /*2f70*/  SYNCS.PHASECHK.TRANS64.TRYWAIT P0, [UR17+0x30000], R3 ;  /* 0x03000003ff0075a7 */ /* 0x000ea40008001111 */
[----:B--2---:R-:W-:Y:S05]  /*2f80*/  @!P0 BRA `(.L_x_63) ;  /* 0xfffffffc00f88947 */ /* 0x004fea000383ffff */
[----:B------:R-:W-:Y:S05]  /*2f90*/  BRA `(.L_x_80) ;  /* 0xfffffff000507947 */ /* 0x000fea000383ffff */
.L_x_65:
[----:B------:R-:W2:Y:S02]  /*2fa0*/  SYNCS.PHASECHK.TRANS64.TRYWAIT P0, [UR17+0x30020], R3 ;  /* 0x03002003ff0075a7 */ /* 0x000ea40008001111 */
[----:B--2---:R-:W-:Y:S05]  /*2fb0*/  @!P0 BRA `(.L_x_65) ;  /* 0xfffffffc00f88947 */ /* 0x004fea000383ffff */
[----:B------:R-:W-:Y:S05]  /*2fc0*/  BRA `(.L_x_81) ;  /* 0xfffffff000fc7947 */ /* 0x000fea000383ffff */
        .weak           $__internal_0_$__cuda_sm10x_tcgen05_guardrail_trap_col_being_dealloced_not_returned_by_alloc
        .type           $__internal_0_$__cuda_sm10x_tcgen05_guardrail_trap_col_being_dealloced_not_returned_by_alloc,@function
        .size           $__internal_0_$__cuda_sm10x_tcgen05_guardrail_trap_col_being_dealloced_not_returned_by_alloc,($__internal_1_$__cuda_sm10x_tcgen05_guardrail_trap_phase_invalid_during_alloc - $__internal_0_$__cuda_sm10x_tcgen05_guardrail_trap_col_being_dealloced_not_returned_by_alloc)
$__internal_0_$__cuda_sm10x_tcgen05_guardrail_trap_col_being_dealloced_not_returned_by_alloc:
[----:B------:R-:W-:Y:S05]  /*2fd0*/  BPT.TRAP 0x1 ;  /* 0x000000040000795c */ /* 0x000fea0000300000 */
[----:B------:R-:W-:-:S04]  /*2fe0*/  IMAD.MOV.U32 R3, RZ, RZ, 0x0 ;  /* 0x00000000ff037424 */ /* 0x000fc800078e00ff */
[----:B------:R-:W-:Y:S05]  /*2ff0*/  RET.REL.NODEC R2 `(gluon_tcgen05) ;  /* 0xffffffd002007950 */ /* 0x000fea0003c3ffff */
        .weak           $__internal_1_$__cuda_sm10x_tcgen05_guardrail_trap_phase_invalid_during_alloc
        .type           $__internal_1_$__cuda_sm10x_tcgen05_guardrail_trap_phase_invalid_during_alloc,@function
        .size           $__internal_1_$__cuda_sm10x_tcgen05_guardrail_trap_phase_invalid_during_alloc,($__internal_2_$__cuda_sm10x_tcgen05_guardrail_trap_unallocated_columns_being_dealloced - $__internal_1_$__cuda_sm10x_tcgen05_guardrail_trap_phase_invalid_during_alloc)
$__internal_1_$__cuda_sm10x_tcgen05_guardrail_trap_phase_invalid_during_alloc:
[----:B------:R-:W-:Y:S05]  /*3000*/  BPT.TRAP 0x1 ;  /* 0x000000040000795c */ /* 0x000fea0000300000 */
[----:B------:R-:W-:-:S04]  /*3010*/  IMAD.MOV.U32 R3, RZ, RZ, 0x0 ;  /* 0x00000000ff037424 */ /* 0x000fc800078e00ff */
[----:B------:R-:W-:Y:S05]  /*3020*/  RET.REL.NODEC R2 `(gluon_tcgen05) ;  /* 0xffffffcc02f47950 */ /* 0x000fea0003c3ffff */
        .weak           $__internal_2_$__cuda_sm10x_tcgen05_guardrail_trap_unallocated_columns_being_dealloced
        .type           $__internal_2_$__cuda_sm10x_tcgen05_guardrail_trap_unallocated_columns_being_dealloced,@function
        .size           $__internal_2_$__cuda_sm10x_tcgen05_guardrail_trap_unallocated_columns_being_dealloced,(.L_x_85 - $__internal_2_$__cuda_sm10x_tcgen05_guardrail_trap_unallocated_columns_being_dealloced)
$__internal_2_$__cuda_sm10x_tcgen05_guardrail_trap_unallocated_columns_being_dealloced:
[----:B------:R-:W-:Y:S05]  /*3030*/  BPT.TRAP 0x1 ;  /* 0x000000040000795c */ /* 0x000fea0000300000 */
[----:B------:R-:W-:-:S04]  /*3040*/  IMAD.MOV.U32 R3, RZ, RZ, 0x0 ;  /* 0x00000000ff037424 */ /* 0x000fc800078e00ff */
[----:B------:R-:W-:Y:S05]  /*3050*/  RET.REL.NODEC R2 `(gluon_tcgen05) ;  /* 0xffffffcc02e87950 */ /* 0x000fea0003c3ffff */
.L_x_82:
[----:B------:R-:W-:-:S00]  /*3060*/  BRA `(.L_x_82) ;  /* 0xfffffffc00fc7947 */ /* 0x000fc0000383ffff */
[----:B------:R-:W-:-:S00]  /*3070*/  NOP ;  /* 0x0000000000007918 */ /* 0x000fc00000000000 */
        /* <DEDUP_REMOVED lines=8> */
.L_x_85:


//--------------------- .nv.shared.gluon_tcgen05  --------------------------
	.section	.nv.shared.gluon_tcgen05,"aw",@nobits
	.sectionflags	@""
	.align	16
	.zero		1024


//--------------------- .nv.shared.reserved.0     --------------------------
	.section	.nv.shared.reserved.0,"aw",@nobits
	.align	8
	.weak		__nv_reservedSMEM_offset_0_alias
	.size		__nv_reservedSMEM_offset_0_alias, 0, 64
	.other		__nv_reservedSMEM_offset_0_alias,@"STO_CUDA_RESERVED_SHARED STV_DEFAULT"
__nv_reservedSMEM_offset_0_alias:
	.zero		0
.nv.shared.reserved.0:
	.zero		64
	.weak		__nv_reservedSMEM_allocation_phase
	.type		__nv_reservedSMEM_allocation_phase,@object
	.size		__nv_reservedSMEM_allocation_phase,(.L_0 - __nv_reservedSMEM_allocation_phase)
__nv_reservedSMEM_allocation_phase:
	.zero		1
.L_0:
	.zero		7
	.weak		__nv_reservedSMEM_devtool_atexit_pc
	.type		__nv_reservedSMEM_devtool_atexit_pc,@object
	.size		__nv_reservedSMEM_devtool_atexit_pc,(__nv_reservedSMEM_allocation_mask - __nv_reservedSMEM_devtool_atexit_pc)
__nv_reservedSMEM_devtool_atexit_pc:
	.zero		8
	.weak		__nv_reservedSMEM_allocation_mask
	.type		__nv_reservedSMEM_allocation_mask,@object
	.size		__nv_reservedSMEM_allocation_mask,(.L_2 - __nv_reservedSMEM_allocation_mask)
__nv_reservedSMEM_allocation_mask:
	.zero		4
.L_2:


//--------------------- .nv.constant0.gluon_tcgen05 --------------------------
	.section	.nv.constant0.gluon_tcgen05,"a",@progbits
	.sectionflags	@""
	.align	4
.nv.constant0.gluon_tcgen05:
	.zero		976


//--------------------- SYMBOLS --------------------------

	.type		.nv.reservedSmem.offset0,@object
	.size		.nv.reservedSmem.offset0,0x4
	.type		.nv.reservedSmem.cap,@object
	.size		.nv.reservedSmem.cap,0x4
